	.target	sm_90a

	.elftype	@"ET_EXEC"


//--------------------- .note.nv.tkinfo           --------------------------
	.section	.note.nv.tkinfo,"",@"SHT_NOTE"
	.sectionflags	@"SHF_NOTE_NV_TKINFO"
	.tkinfo
        /*0018*/ 	.word	0x00000002
        /*0030*/ 	.string	""
        /*0030*/ 	.string	"ptxas"
        /*0030*/ 	.string	"Cuda compilation tools, release 13.0, V13.0.88"
        /*0030*/ 	.string	"Build cuda_13.0.r13.0/compiler.36424714_0"
        /*0030*/ 	.string	"-arch sm_90a -m 64 "



//--------------------- .note.nv.cuinfo           --------------------------
	.section	.note.nv.cuinfo,"",@"SHT_NOTE"
	.sectionflags	@"SHF_NOTE_NV_CUINFO"
        /*0018*/ 	.short	0x0002
        /*001a*/ 	.short	0x005a
        /*001c*/ 	.short	0x0082
	.zero		2


//--------------------- .nv.info                  --------------------------
	.section	.nv.info,"",@"SHT_CUDA_INFO"
	.align	4


	//----- nvinfo : EIATTR_REGCOUNT
	.align		4
        /*0000*/ 	.byte	0x04, 0x2f
        /*0002*/ 	.short	(.L_15 - .L_14)
	.align		4
.L_14:
        /*0004*/ 	.word	index@(_ZN7cutlass13device_kernelINS_4gemm6kernel13GemmUniversalIN4cute5tupleIJiiiiEEENS1_10collective13CollectiveMmaINS1_34MainloopSm90TmaGmmaWarpSpecializedILi5ENS5_IJNS4_1CILi2EEESB_NSA_ILi1EEEEEENS1_32KernelTmaWarpSpecializedPingpongEEENS5_IJNSA_ILi64EEESG_NSA_ILi128EEEEEEaNS5_IJlSC_lEEEaSJ_NS4_8TiledMMAINS4_8MMA_AtomIJNS4_4SM904GMMA26MMA_64x64x32_S32S8S8_SS_TNEEEENS4_6LayoutINS5_IJSC_SC_SC_EEENS5_IJNSA_ILi0EEESS_SS_EEEEENS5_IJNS4_10UnderscoreESV_SV_EEEEENS4_23SM90_TMA_LOAD_MULTICASTENS4_14ComposedLayoutINS4_7SwizzleILi3ELi4ELi3EEENS4_18smem_ptr_flag_bitsILi8EEENSQ_INS5_IJNSA_ILi8EEESH_EEENS5_IJSH_SC_EEEEEEEvNS4_8identityESY_S18_vS19_EENS_8epilogue10collective6detail29Sm90TmaWarpSpecializedAdapterINS1C_15DefaultEpilogueIaSJ_SJ_NS1B_6thread17LinearCombinationIaLi1EiiLNS1G_9ScaleType4KindE0ELNS_15FloatRoundStyleE2EaEENS1_15EpilogueDefaultEEEEEvvEEEEvNT_6ParamsE)
        /*0008*/ 	.word	0x000000a8


	//----- nvinfo : EIATTR_FRAME_SIZE
	.align		4
.L_15:
        /*000c*/ 	.byte	0x04, 0x11
        /*000e*/ 	.short	(.L_17 - .L_16)
	.align		4
.L_16:
        /*0010*/ 	.word	index@(_ZN7cutlass13device_kernelINS_4gemm6kernel13GemmUniversalIN4cute5tupleIJiiiiEEENS1_10collective13CollectiveMmaINS1_34MainloopSm90TmaGmmaWarpSpecializedILi5ENS5_IJNS4_1CILi2EEESB_NSA_ILi1EEEEEENS1_32KernelTmaWarpSpecializedPingpongEEENS5_IJNSA_ILi64EEESG_NSA_ILi128EEEEEEaNS5_IJlSC_lEEEaSJ_NS4_8TiledMMAINS4_8MMA_AtomIJNS4_4SM904GMMA26MMA_64x64x32_S32S8S8_SS_TNEEEENS4_6LayoutINS5_IJSC_SC_SC_EEENS5_IJNSA_ILi0EEESS_SS_EEEEENS5_IJNS4_10UnderscoreESV_SV_EEEEENS4_23SM90_TMA_LOAD_MULTICASTENS4_14ComposedLayoutINS4_7SwizzleILi3ELi4ELi3EEENS4_18smem_ptr_flag_bitsILi8EEENSQ_INS5_IJNSA_ILi8EEESH_EEENS5_IJSH_SC_EEEEEEEvNS4_8identityESY_S18_vS19_EENS_8epilogue10collective6detail29Sm90TmaWarpSpecializedAdapterINS1C_15DefaultEpilogueIaSJ_SJ_NS1B_6thread17LinearCombinationIaLi1EiiLNS1G_9ScaleType4KindE0ELNS_15FloatRoundStyleE2EaEENS1_15EpilogueDefaultEEEEEvvEEEEvNT_6ParamsE)
        /*0014*/ 	.word	0x00000008


	//----- nvinfo : EIATTR_MIN_STACK_SIZE
	.align		4
.L_17:
        /*0018*/ 	.byte	0x04, 0x12
        /*001a*/ 	.short	(.L_19 - .L_18)
	.align		4
.L_18:
        /*001c*/ 	.word	index@(_ZN7cutlass13device_kernelINS_4gemm6kernel13GemmUniversalIN4cute5tupleIJiiiiEEENS1_10collective13CollectiveMmaINS1_34MainloopSm90TmaGmmaWarpSpecializedILi5ENS5_IJNS4_1CILi2EEESB_NSA_ILi1EEEEEENS1_32KernelTmaWarpSpecializedPingpongEEENS5_IJNSA_ILi64EEESG_NSA_ILi128EEEEEEaNS5_IJlSC_lEEEaSJ_NS4_8TiledMMAINS4_8MMA_AtomIJNS4_4SM904GMMA26MMA_64x64x32_S32S8S8_SS_TNEEEENS4_6LayoutINS5_IJSC_SC_SC_EEENS5_IJNSA_ILi0EEESS_SS_EEEEENS5_IJNS4_10UnderscoreESV_SV_EEEEENS4_23SM90_TMA_LOAD_MULTICASTENS4_14ComposedLayoutINS4_7SwizzleILi3ELi4ELi3EEENS4_18smem_ptr_flag_bitsILi8EEENSQ_INS5_IJNSA_ILi8EEESH_EEENS5_IJSH_SC_EEEEEEEvNS4_8identityESY_S18_vS19_EENS_8epilogue10collective6detail29Sm90TmaWarpSpecializedAdapterINS1C_15DefaultEpilogueIaSJ_SJ_NS1B_6thread17LinearCombinationIaLi1EiiLNS1G_9ScaleType4KindE0ELNS_15FloatRoundStyleE2EaEENS1_15EpilogueDefaultEEEEEvvEEEEvNT_6ParamsE)
        /*0020*/ 	.word	0x00000008
.L_19:


//--------------------- .nv.compat                --------------------------
	.section	.nv.compat,"",@"SHT_CUDA_COMPAT_INFO"
	.align	4
        /*0000*/ 	.byte	0x02, 0x09, 0x01, 0x00, 0x02, 0x02, 0x04, 0x00, 0x02, 0x05, 0x05, 0x00, 0x03, 0x07, 0x01, 0x01
        /*0010*/ 	.byte	0x02, 0x03, 0x01, 0x00, 0x02, 0x06, 0x01, 0x00, 0x04, 0x0b, 0x08, 0x00, 0x00, 0x00, 0x00, 0x00
        /*0020*/ 	.byte	0x00, 0x00, 0x00, 0x00


//--------------------- .nv.info._ZN7cutlass13device_kernelINS_4gemm6kernel13GemmUniversalIN4cute5tupleIJiiiiEEENS1_10collective13CollectiveMmaINS1_34MainloopSm90TmaGmmaWarpSpecializedILi5ENS5_IJNS4_1CILi2EEESB_NSA_ILi1EEEEEENS1_32KernelTmaWarpSpecializedPingpongEEENS5_IJNSA_ILi64EEESG_NSA_ILi128EEEEEEaNS5_IJlSC_lEEEaSJ_NS4_8TiledMMAINS4_8MMA_AtomIJNS4_4SM904GMMA26MMA_64x64x32_S32S8S8_SS_TNEEEENS4_6LayoutINS5_IJSC_SC_SC_EEENS5_IJNSA_ILi0EEESS_SS_EEEEENS5_IJNS4_10UnderscoreESV_SV_EEEEENS4_23SM90_TMA_LOAD_MULTICASTENS4_14ComposedLayoutINS4_7SwizzleILi3ELi4ELi3EEENS4_18smem_ptr_flag_bitsILi8EEENSQ_INS5_IJNSA_ILi8EEESH_EEENS5_IJSH_SC_EEEEEEEvNS4_8identityESY_S18_vS19_EENS_8epilogue10collective6detail29Sm90TmaWarpSpecializedAdapterINS1C_15DefaultEpilogueIaSJ_SJ_NS1B_6thread17LinearCombinationIaLi1EiiLNS1G_9ScaleType4KindE0ELNS_15FloatRoundStyleE2EaEENS1_15EpilogueDefaultEEEEEvvEEEEvNT_6ParamsE --------------------------
	.section	.nv.info._ZN7cutlass13device_kernelINS_4gemm6kernel13GemmUniversalIN4cute5tupleIJiiiiEEENS1_10collective13CollectiveMmaINS1_34MainloopSm90TmaGmmaWarpSpecializedILi5ENS5_IJNS4_1CILi2EEESB_NSA_ILi1EEEEEENS1_32KernelTmaWarpSpecializedPingpongEEENS5_IJNSA_ILi64EEESG_NSA_ILi128EEEEEEaNS5_IJlSC_lEEEaSJ_NS4_8TiledMMAINS4_8MMA_AtomIJNS4_4SM904GMMA26MMA_64x64x32_S32S8S8_SS_TNEEEENS4_6LayoutINS5_IJSC_SC_SC_EEENS5_IJNSA_ILi0EEESS_SS_EEEEENS5_IJNS4_10UnderscoreESV_SV_EEEEENS4_23SM90_TMA_LOAD_MULTICASTENS4_14ComposedLayoutINS4_7SwizzleILi3ELi4ELi3EEENS4_18smem_ptr_flag_bitsILi8EEENSQ_INS5_IJNSA_ILi8EEESH_EEENS5_IJSH_SC_EEEEEEEvNS4_8identityESY_S18_vS19_EENS_8epilogue10collective6detail29Sm90TmaWarpSpecializedAdapterINS1C_15DefaultEpilogueIaSJ_SJ_NS1B_6thread17LinearCombinationIaLi1EiiLNS1G_9ScaleType4KindE0ELNS_15FloatRoundStyleE2EaEENS1_15EpilogueDefaultEEEEEvvEEEEvNT_6ParamsE,"",@"SHT_CUDA_INFO"
	.sectionflags	@""
	.align	4


	//----- nvinfo : EIATTR_CUDA_API_VERSION
	.align		4
        /*0000*/ 	.byte	0x04, 0x37
        /*0002*/ 	.short	(.L_21 - .L_20)
.L_20:
        /*0004*/ 	.word	0x00000082


	//----- nvinfo : EIATTR_KPARAM_INFO
	.align		4
.L_21:
        /*0008*/ 	.byte	0x04, 0x17
        /*000a*/ 	.short	(.L_23 - .L_22)
.L_22:
        /*000c*/ 	.word	0x00000000
        /*0010*/ 	.short	0x0000
        /*0012*/ 	.short	0x0070
        /*0014*/ 	.byte	0x00, 0xf0, 0x01, 0x10


	//----- nvinfo : EIATTR_SPARSE_MMA_MASK
	.align		4
.L_23:
        /*0018*/ 	.byte	0x03, 0x50
        /*001a*/ 	.short	0x0000


	//----- nvinfo : EIATTR_MAXREG_COUNT
	.align		4
        /*001c*/ 	.byte	0x03, 0x1b
        /*001e*/ 	.short	0x00a8


	//----- nvinfo : EIATTR_NUM_BARRIERS
	.align		4
        /*0020*/ 	.byte	0x02, 0x4c
        /*0022*/ 	.byte	0x01
	.zero		1


	//----- nvinfo : EIATTR_EXTERNS
	.align		4
        /*0024*/ 	.byte	0x04, 0x0f
        /*0026*/ 	.short	(.L_25 - .L_24)


	//   ....[0]....
	.align		4
.L_24:
        /*0028*/ 	.word	index@(__assertfail)


	//----- nvinfo : EIATTR_ANNOTATIONS
	.align		4
.L_25:
        /*002c*/ 	.byte	0x04, 0x55
        /*002e*/ 	.short	(.L_27 - .L_26)


	//   ....[0]....
.L_26:
        /*0030*/ 	.word	0x00000001
        /*0034*/ 	.byte	0xd0, 0x0d, 0x00, 0x00, 0x01, 0x00, 0x00, 0x00, 0x80, 0x3f, 0x00, 0x00, 0x01, 0x00, 0x00, 0x00
        /*0044*/ 	.byte	0xf0, 0x4c, 0x00, 0x00


	//----- nvinfo : EIATTR_MERCURY_ISA_VERSION
	.align		4
.L_27:
        /*0048*/ 	.byte	0x03, 0x5f
        /*004a*/ 	.short	0x0101


	//----- nvinfo : EIATTR_INT_WARP_WIDE_INSTR_OFFSETS
	.align		4
        /*004c*/ 	.byte	0x04, 0x31
        /*004e*/ 	.short	(.L_29 - .L_28)


	//   ....[0]....
.L_28:
        /*0050*/ 	.word	0x00000550


	//   ....[1]....
        /*0054*/ 	.word	0x00000580


	//   ....[2]....
        /*0058*/ 	.word	0x000005c0


	//   ....[3]....
        /*005c*/ 	.word	0x000006f0


	//   ....[4]....
        /*0060*/ 	.word	0x00000700


	//   ....[5]....
        /*0064*/ 	.word	0x00000710


	//   ....[6]....
        /*0068*/ 	.word	0x000007b0


	//   ....[7]....
        /*006c*/ 	.word	0x000007f0


	//   ....[8]....
        /*0070*/ 	.word	0x00002040


	//----- nvinfo : EIATTR_COOP_GROUP_MASK_REGIDS
	.align		4
.L_29:
        /*0074*/ 	.byte	0x04, 0x29
        /*0076*/ 	.short	(.L_31 - .L_30)


	//   ....[0]....
.L_30:
        /*0078*/ 	.word	0xffffffff


	//   ....[1]....
        /*007c*/ 	.word	0xffffffff


	//   ....[2]....
        /*0080*/ 	.word	0xffffffff


	//   ....[3]....
        /*0084*/ 	.word	0xffffffff


	//   ....[4]....
        /*0088*/ 	.word	0xffffffff


	//   ....[5]....
        /*008c*/ 	.word	0xffffffff


	//   ....[6]....
        /*0090*/ 	.word	0xffffffff


	//----- nvinfo : EIATTR_COOP_GROUP_INSTR_OFFSETS
	.align		4
.L_31:
        /*0094*/ 	.byte	0x04, 0x28
        /*0096*/ 	.short	(.L_33 - .L_32)


	//   ....[0]....
.L_32:
        /*0098*/ 	.word	0x00000070


	//   ....[1]....
        /*009c*/ 	.word	0x00000080


	//   ....[2]....
        /*00a0*/ 	.word	0x00000140


	//   ....[3]....
        /*00a4*/ 	.word	0x00000310


	//   ....[4]....
        /*00a8*/ 	.word	0x00000350


	//   ....[5]....
        /*00ac*/ 	.word	0x00000730


	//   ....[6]....
        /*00b0*/ 	.word	0x00000970


	//----- nvinfo : EIATTR_REG_RECONFIG
	.align		4
.L_33:
        /*00b4*/ 	.byte	0x01, 0x54
	.zero		2


	//----- nvinfo : EIATTR_SYSCALL_OFFSETS
	.align		4
        /*00b8*/ 	.byte	0x04, 0x46
        /*00ba*/ 	.short	(.L_35 - .L_34)


	//   ....[0]....
.L_34:
        /*00bc*/ 	.word	0x00001870


	//----- nvinfo : EIATTR_MBARRIER_INSTR_OFFSETS
	.align		4
.L_35:
        /*00c0*/ 	.byte	0x04, 0x39
        /*00c2*/ 	.short	(.L_37 - .L_36)


	//   ....[0]....
.L_36:
        /*00c4*/ 	.word	0x00000260
        /*00c8*/ 	.word	0x000000ff
        /*00cc*/ 	.word	0x00000000
        /*00d0*/ 	.short	0x0100
        /*00d2*/ 	.byte	0x08
	.zero		1


	//   ....[1]....
        /*00d4*/ 	.word	0x00000270
        /*00d8*/ 	.word	0x000000ff
        /*00dc*/ 	.word	0x00000028
        /*00e0*/ 	.short	0x0100
        /*00e2*/ 	.byte	0x08
	.zero		1


	//   ....[2]....
        /*00e4*/ 	.word	0x00000280
        /*00e8*/ 	.word	0x000000ff
        /*00ec*/ 	.word	0x00000008
        /*00f0*/ 	.short	0x0100
        /*00f2*/ 	.byte	0x08
	.zero		1


	//   ....[3]....
        /*00f4*/ 	.word	0x00000290
        /*00f8*/ 	.word	0x000000ff
        /*00fc*/ 	.word	0x00000030
        /*0100*/ 	.short	0x0100
        /*0102*/ 	.byte	0x08
	.zero		1


	//   ....[4]....
        /*0104*/ 	.word	0x000002a0
        /*0108*/ 	.word	0x000000ff
        /*010c*/ 	.word	0x00000010
        /*0110*/ 	.short	0x0100
        /*0112*/ 	.byte	0x08
	.zero		1


	//   ....[5]....
        /*0114*/ 	.word	0x000002b0
        /*0118*/ 	.word	0x000000ff
        /*011c*/ 	.word	0x00000038
        /*0120*/ 	.short	0x0100
        /*0122*/ 	.byte	0x08
	.zero		1


	//   ....[6]....
        /*0124*/ 	.word	0x000002c0
        /*0128*/ 	.word	0x000000ff
        /*012c*/ 	.word	0x00000018
        /*0130*/ 	.short	0x0100
        /*0132*/ 	.byte	0x08
	.zero		1


	//   ....[7]....
        /*0134*/ 	.word	0x000002d0
        /*0138*/ 	.word	0x000000ff
        /*013c*/ 	.word	0x00000040
        /*0140*/ 	.short	0x0100
        /*0142*/ 	.byte	0x08
	.zero		1


	//   ....[8]....
        /*0144*/ 	.word	0x000002e0
        /*0148*/ 	.word	0x000000ff
        /*014c*/ 	.word	0x00000020
        /*0150*/ 	.short	0x0100
        /*0152*/ 	.byte	0x08
	.zero		1


	//   ....[9]....
        /*0154*/ 	.word	0x000002f0
        /*0158*/ 	.word	0x000000ff
        /*015c*/ 	.word	0x00000048
        /*0160*/ 	.short	0x0100
        /*0162*/ 	.byte	0x08
	.zero		1


	//   ....[10]....
        /*0164*/ 	.word	0x00000820
        /*0168*/ 	.word	0x000000ff
        /*016c*/ 	.word	0x00000080
        /*0170*/ 	.short	0x0100
        /*0172*/ 	.byte	0x08
	.zero		1


	//   ....[11]....
        /*0174*/ 	.word	0x000008b0
        /*0178*/ 	.word	0x000000ff
        /*017c*/ 	.word	0x00000088
        /*0180*/ 	.short	0x0100
        /*0182*/ 	.byte	0x08
	.zero		1


	//   ....[12]....
        /*0184*/ 	.word	0x000008f0
        /*0188*/ 	.word	0x000000ff
        /*018c*/ 	.word	0x00000060
        /*0190*/ 	.short	0x0100
        /*0192*/ 	.byte	0x09
	.zero		1


	//   ....[13]....
        /*0194*/ 	.word	0x00000900
        /*0198*/ 	.word	0x000000ff
        /*019c*/ 	.word	0x00000068
        /*01a0*/ 	.short	0x0100
        /*01a2*/ 	.byte	0x09
	.zero		1


	//   ....[14]....
        /*01a4*/ 	.word	0x00000910
        /*01a8*/ 	.word	0x000000ff
        /*01ac*/ 	.word	0x00000070
        /*01b0*/ 	.short	0x0100
        /*01b2*/ 	.byte	0x09
	.zero		1


	//   ....[15]....
        /*01b4*/ 	.word	0x00000920
        /*01b8*/ 	.word	0x000000ff
        /*01bc*/ 	.word	0x00000078
        /*01c0*/ 	.short	0x0100
        /*01c2*/ 	.byte	0x09
	.zero		1


	//   ....[16]....
        /*01c4*/ 	.word	0x00001750
        /*01c8*/ 	.word	0x0000003f
        /*01cc*/ 	.word	0x00000000
        /*01d0*/ 	.short	0x010a
        /*01d2*/ 	.byte	0x2a
	.zero		1


	//   ....[17]....
        /*01d4*/ 	.word	0x00001900
        /*01d8*/ 	.word	0x00000003
        /*01dc*/ 	.word	0x00000000
        /*01e0*/ 	.short	0x010a
        /*01e2*/ 	.byte	0x3f
	.zero		1


	//   ....[18]....
        /*01e4*/ 	.word	0x00001940
        /*01e8*/ 	.word	0x00000003
        /*01ec*/ 	.word	0x00000000
        /*01f0*/ 	.short	0x010a
        /*01f2*/ 	.byte	0x3f
	.zero		1


	//   ....[19]....
        /*01f4*/ 	.word	0x00001c40
        /*01f8*/ 	.word	0x000000ff
        /*01fc*/ 	.word	0x00000000
        /*0200*/ 	.short	0x010a
        /*0202*/ 	.byte	0x04
	.zero		1


	//   ....[20]....
        /*0204*/ 	.word	0x00001c80
        /*0208*/ 	.word	0x000000ff
        /*020c*/ 	.word	0x00000000
        /*0210*/ 	.short	0x010a
        /*0212*/ 	.byte	0x04
	.zero		1


	//   ....[21]....
        /*0214*/ 	.word	0x00001ee0
        /*0218*/ 	.word	0x00000005
        /*021c*/ 	.word	0x00000000
        /*0220*/ 	.short	0x0101
        /*0222*/ 	.byte	0x3f
	.zero		1


	//   ....[22]....
        /*0224*/ 	.word	0x00001fe0
        /*0228*/ 	.word	0x00000040
        /*022c*/ 	.word	0x00000000
        /*0230*/ 	.short	0x0101
        /*0232*/ 	.byte	0x2f
	.zero		1


	//   ....[23]....
        /*0234*/ 	.word	0x000020e0
        /*0238*/ 	.word	0x00000003
        /*023c*/ 	.word	0x00000000
        /*0240*/ 	.short	0x0101
        /*0242*/ 	.byte	0x3f
	.zero		1


	//   ....[24]....
        /*0244*/ 	.word	0x000021a0
        /*0248*/ 	.word	0x0000003f
        /*024c*/ 	.word	0x00000010
        /*0250*/ 	.short	0x010a
        /*0252*/ 	.byte	0x2a
	.zero		1


	//   ....[25]....
        /*0254*/ 	.word	0x00003fa0
        /*0258*/ 	.word	0x00000042
        /*025c*/ 	.word	0x00000000
        /*0260*/ 	.short	0x0101
        /*0262*/ 	.byte	0x2f
	.zero		1


	//   ....[26]....
        /*0264*/ 	.word	0x00004a40
        /*0268*/ 	.word	0x0000000a
        /*026c*/ 	.word	0x00000028
        /*0270*/ 	.short	0x010a
        /*0272*/ 	.byte	0x3f
	.zero		1


	//   ....[27]....
        /*0274*/ 	.word	0x00004e00
        /*0278*/ 	.word	0x00000005
        /*027c*/ 	.word	0x00000088
        /*0280*/ 	.short	0x0101
        /*0282*/ 	.byte	0x3f
	.zero		1


	//   ....[28]....
        /*0284*/ 	.word	0x00005580
        /*0288*/ 	.word	0x00000009
        /*028c*/ 	.word	0x00000000
        /*0290*/ 	.short	0x010a
        /*0292*/ 	.byte	0x3f
	.zero		1


	//   ....[29]....
        /*0294*/ 	.word	0x00005600
        /*0298*/ 	.word	0x00000008
        /*029c*/ 	.word	0x00000000
        /*02a0*/ 	.short	0x010a
        /*02a2*/ 	.byte	0x3f
	.zero		1


	//   ....[30]....
        /*02a4*/ 	.word	0x00005690
        /*02a8*/ 	.word	0x00000009
        /*02ac*/ 	.word	0x00000000
        /*02b0*/ 	.short	0x010a
        /*02b2*/ 	.byte	0x3f
	.zero		1


	//   ....[31]....
        /*02b4*/ 	.word	0x00005720
        /*02b8*/ 	.word	0x00000006
        /*02bc*/ 	.word	0x00000000
        /*02c0*/ 	.short	0x010a
        /*02c2*/ 	.byte	0x3f
	.zero		1


	//   ....[32]....
        /*02c4*/ 	.word	0x000057b0
        /*02c8*/ 	.word	0x00000003
        /*02cc*/ 	.word	0x00000000
        /*02d0*/ 	.short	0x010a
        /*02d2*/ 	.byte	0x3f
	.zero		1


	//   ....[33]....
        /*02d4*/ 	.word	0x00005810
        /*02d8*/ 	.word	0x00000041
        /*02dc*/ 	.word	0x00000000
        /*02e0*/ 	.short	0x010a
        /*02e2*/ 	.byte	0x3f
	.zero		1


	//   ....[34]....
        /*02e4*/ 	.word	0x00005860
        /*02e8*/ 	.word	0x00000003
        /*02ec*/ 	.word	0x00000000
        /*02f0*/ 	.short	0x010a
        /*02f2*/ 	.byte	0x3f
	.zero		1


	//   ....[35]....
        /*02f4*/ 	.word	0x000058c0
        /*02f8*/ 	.word	0x00000005
        /*02fc*/ 	.word	0x00000000
        /*0300*/ 	.short	0x010a
        /*0302*/ 	.byte	0x3f
	.zero		1


	//   ....[36]....
        /*0304*/ 	.word	0x00005910
        /*0308*/ 	.word	0x00000041
        /*030c*/ 	.word	0x00000010
        /*0310*/ 	.short	0x010a
        /*0312*/ 	.byte	0x3f
	.zero		1


	//   ....[37]....
        /*0314*/ 	.word	0x000059e0
        /*0318*/ 	.word	0x0000000a
        /*031c*/ 	.word	0x00000028
        /*0320*/ 	.short	0x010a
        /*0322*/ 	.byte	0x3f
	.zero		1


	//   ....[38]....
        /*0324*/ 	.word	0x00005ab0
        /*0328*/ 	.word	0x00000009
        /*032c*/ 	.word	0x00000000
        /*0330*/ 	.short	0x010a
        /*0332*/ 	.byte	0x3f
	.zero		1


	//   ....[39]....
        /*0334*/ 	.word	0x00005b00
        /*0338*/ 	.word	0x00000008
        /*033c*/ 	.word	0x00000000
        /*0340*/ 	.short	0x010a
        /*0342*/ 	.byte	0x3f
	.zero		1


	//   ....[40]....
        /*0344*/ 	.word	0x00005b50
        /*0348*/ 	.word	0x00000009
        /*034c*/ 	.word	0x00000000
        /*0350*/ 	.short	0x010a
        /*0352*/ 	.byte	0x3f
	.zero		1


	//   ....[41]....
        /*0354*/ 	.word	0x00005ba0
        /*0358*/ 	.word	0x00000006
        /*035c*/ 	.word	0x00000000
        /*0360*/ 	.short	0x010a
        /*0362*/ 	.byte	0x3f
	.zero		1


	//----- nvinfo : EIATTR_NUM_MBARRIERS
	.align		4
.L_37:
        /*0364*/ 	.byte	0x03, 0x38
        /*0366*/ 	.short	0x0010


	//----- nvinfo : EIATTR_EXIT_INSTR_OFFSETS
	.align		4
        /*0368*/ 	.byte	0x04, 0x1c
        /*036a*/ 	.short	(.L_39 - .L_38)


	//   ....[0]....
.L_38:
        /*036c*/ 	.word	0x00001410


	//   ....[1]....
        /*0370*/ 	.word	0x00001470


	//   ....[2]....
        /*0374*/ 	.word	0x00004630


	//   ....[3]....
        /*0378*/ 	.word	0x00004660


	//   ....[4]....
        /*037c*/ 	.word	0x00005800


	//----- nvinfo : EIATTR_MAX_THREADS
	.align		4
.L_39:
        /*0380*/ 	.byte	0x04, 0x05
        /*0382*/ 	.short	(.L_41 - .L_40)
.L_40:
        /*0384*/ 	.word	0x00000180
        /*0388*/ 	.word	0x00000001
        /*038c*/ 	.word	0x00000001


	//----- nvinfo : EIATTR_CRS_STACK_SIZE
	.align		4
.L_41:
        /*0390*/ 	.byte	0x04, 0x1e
        /*0392*/ 	.short	(.L_43 - .L_42)
.L_42:
        /*0394*/ 	.word	0x00000000


	//----- nvinfo : EIATTR_CBANK_PARAM_SIZE
	.align		4
.L_43:
        /*0398*/ 	.byte	0x03, 0x19
        /*039a*/ 	.short	0x0470


	//----- nvinfo : EIATTR_PARAM_CBANK
	.align		4
        /*039c*/ 	.byte	0x04, 0x0a
        /*039e*/ 	.short	(.L_45 - .L_44)
	.align		4
.L_44:
        /*03a0*/ 	.word	index@(.nv.constant0._ZN7cutlass13device_kernelINS_4gemm6kernel13GemmUniversalIN4cute5tupleIJiiiiEEENS1_10collective13CollectiveMmaINS1_34MainloopSm90TmaGmmaWarpSpecializedILi5ENS5_IJNS4_1CILi2EEESB_NSA_ILi1EEEEEENS1_32KernelTmaWarpSpecializedPingpongEEENS5_IJNSA_ILi64EEESG_NSA_ILi128EEEEEEaNS5_IJlSC_lEEEaSJ_NS4_8TiledMMAINS4_8MMA_AtomIJNS4_4SM904GMMA26MMA_64x64x32_S32S8S8_SS_TNEEEENS4_6LayoutINS5_IJSC_SC_SC_EEENS5_IJNSA_ILi0EEESS_SS_EEEEENS5_IJNS4_10UnderscoreESV_SV_EEEEENS4_23SM90_TMA_LOAD_MULTICASTENS4_14ComposedLayoutINS4_7SwizzleILi3ELi4ELi3EEENS4_18smem_ptr_flag_bitsILi8EEENSQ_INS5_IJNSA_ILi8EEESH_EEENS5_IJSH_SC_EEEEEEEvNS4_8identityESY_S18_vS19_EENS_8epilogue10collective6detail29Sm90TmaWarpSpecializedAdapterINS1C_15DefaultEpilogueIaSJ_SJ_NS1B_6thread17LinearCombinationIaLi1EiiLNS1G_9ScaleType4KindE0ELNS_15FloatRoundStyleE2EaEENS1_15EpilogueDefaultEEEEEvvEEEEvNT_6ParamsE)
        /*03a4*/ 	.short	0x0210
        /*03a6*/ 	.short	0x0470


	//----- nvinfo : EIATTR_SW_WAR
	.align		4
.L_45:
        /*03a8*/ 	.byte	0x04, 0x36
        /*03aa*/ 	.short	(.L_47 - .L_46)
.L_46:
        /*03ac*/ 	.word	0x00000008
.L_47:


//--------------------- .nv.callgraph             --------------------------
	.section	.nv.callgraph,"",@"SHT_CUDA_CALLGRAPH"
	.align	4
	.sectionentsize	8
	.align		4
        /*0000*/ 	.word	0x00000000
	.align		4
        /*0004*/ 	.word	0xffffffff
	.align		4
        /*0008*/ 	.word	index@(_ZN7cutlass13device_kernelINS_4gemm6kernel13GemmUniversalIN4cute5tupleIJiiiiEEENS1_10collective13CollectiveMmaINS1_34MainloopSm90TmaGmmaWarpSpecializedILi5ENS5_IJNS4_1CILi2EEESB_NSA_ILi1EEEEEENS1_32KernelTmaWarpSpecializedPingpongEEENS5_IJNSA_ILi64EEESG_NSA_ILi128EEEEEEaNS5_IJlSC_lEEEaSJ_NS4_8TiledMMAINS4_8MMA_AtomIJNS4_4SM904GMMA26MMA_64x64x32_S32S8S8_SS_TNEEEENS4_6LayoutINS5_IJSC_SC_SC_EEENS5_IJNSA_ILi0EEESS_SS_EEEEENS5_IJNS4_10UnderscoreESV_SV_EEEEENS4_23SM90_TMA_LOAD_MULTICASTENS4_14ComposedLayoutINS4_7SwizzleILi3ELi4ELi3EEENS4_18smem_ptr_flag_bitsILi8EEENSQ_INS5_IJNSA_ILi8EEESH_EEENS5_IJSH_SC_EEEEEEEvNS4_8identityESY_S18_vS19_EENS_8epilogue10collective6detail29Sm90TmaWarpSpecializedAdapterINS1C_15DefaultEpilogueIaSJ_SJ_NS1B_6thread17LinearCombinationIaLi1EiiLNS1G_9ScaleType4KindE0ELNS_15FloatRoundStyleE2EaEENS1_15EpilogueDefaultEEEEEvvEEEEvNT_6ParamsE)
	.align		4
        /*000c*/ 	.word	index@(__assertfail)
	.align		4
        /*0010*/ 	.word	0x00000000
	.align		4
        /*0014*/ 	.word	0xfffffffe
	.align		4
        /*0018*/ 	.word	0x00000000
	.align		4
        /*001c*/ 	.word	0xfffffffd
	.align		4
        /*0020*/ 	.word	0x00000000
	.align		4
        /*0024*/ 	.word	0xfffffffc


//--------------------- .nv.constant4             --------------------------
	.section	.nv.constant4,"a",@progbits
	.align	8
	.align		8
.nv.constant4:
        /*0000*/ 	.dword	__assertfail
	.align		8
        /*0008*/ 	.dword	__unnamed_1
	.align		8
        /*0010*/ 	.dword	_ZN39_INTERNAL_8185dfea_4_k_cu_df533681_55914cuda3std3__45__cpo5beginE
	.align		8
        /*0018*/ 	.dword	_ZN39_INTERNAL_8185dfea_4_k_cu_df533681_55914cuda3std3__45__cpo3endE
	.align		8
        /*0020*/ 	.dword	_ZN39_INTERNAL_8185dfea_4_k_cu_df533681_55914cuda3std3__45__cpo6cbeginE
	.align		8
        /*0028*/ 	.dword	_ZN39_INTERNAL_8185dfea_4_k_cu_df533681_55914cuda3std3__45__cpo4cendE
	.align		8
        /*0030*/ 	.dword	_ZN39_INTERNAL_8185dfea_4_k_cu_df533681_55914cuda3std3__441_GLOBAL__N__8185dfea_4_k_cu_df533681_55916ignoreE
	.align		8
        /*0038*/ 	.dword	_ZN39_INTERNAL_8185dfea_4_k_cu_df533681_55914cuda3std3__419piecewise_constructE
	.align		8
        /*0040*/ 	.dword	_ZN39_INTERNAL_8185dfea_4_k_cu_df533681_55914cuda3std3__48in_placeE
	.align		8
        /*0048*/ 	.dword	_ZN39_INTERNAL_8185dfea_4_k_cu_df533681_55914cuda3std6ranges3__45__cpo4swapE
	.align		8
        /*0050*/ 	.dword	_ZN39_INTERNAL_8185dfea_4_k_cu_df533681_55914cuda3std6ranges3__45__cpo9iter_moveE
	.align		8
        /*0058*/ 	.dword	_ZN39_INTERNAL_8185dfea_4_k_cu_df533681_55914cute7productE
	.align		8
        /*0060*/ 	.dword	_ZN39_INTERNAL_8185dfea_4_k_cu_df533681_55914cute1_E
	.align		8
        /*0068*/ 	.dword	$str$22
	.align		8
        /*0070*/ 	.dword	$str$23


//--------------------- .text._ZN7cutlass13device_kernelINS_4gemm6kernel13GemmUniversalIN4cute5tupleIJiiiiEEENS1_10collective13CollectiveMmaINS1_34MainloopSm90TmaGmmaWarpSpecializedILi5ENS5_IJNS4_1CILi2EEESB_NSA_ILi1EEEEEENS1_32KernelTmaWarpSpecializedPingpongEEENS5_IJNSA_ILi64EEESG_NSA_ILi128EEEEEEaNS5_IJlSC_lEEEaSJ_NS4_8TiledMMAINS4_8MMA_AtomIJNS4_4SM904GMMA26MMA_64x64x32_S32S8S8_SS_TNEEEENS4_6LayoutINS5_IJSC_SC_SC_EEENS5_IJNSA_ILi0EEESS_SS_EEEEENS5_IJNS4_10UnderscoreESV_SV_EEEEENS4_23SM90_TMA_LOAD_MULTICASTENS4_14ComposedLayoutINS4_7SwizzleILi3ELi4ELi3EEENS4_18smem_ptr_flag_bitsILi8EEENSQ_INS5_IJNSA_ILi8EEESH_EEENS5_IJSH_SC_EEEEEEEvNS4_8identityESY_S18_vS19_EENS_8epilogue10collective6detail29Sm90TmaWarpSpecializedAdapterINS1C_15DefaultEpilogueIaSJ_SJ_NS1B_6thread17LinearCombinationIaLi1EiiLNS1G_9ScaleType4KindE0ELNS_15FloatRoundStyleE2EaEENS1_15EpilogueDefaultEEEEEvvEEEEvNT_6ParamsE --------------------------
	.section	.text._ZN7cutlass13device_kernelINS_4gemm6kernel13GemmUniversalIN4cute5tupleIJiiiiEEENS1_10collective13CollectiveMmaINS1_34MainloopSm90TmaGmmaWarpSpecializedILi5ENS5_IJNS4_1CILi2EEESB_NSA_ILi1EEEEEENS1_32KernelTmaWarpSpecializedPingpongEEENS5_IJNSA_ILi64EEESG_NSA_ILi128EEEEEEaNS5_IJlSC_lEEEaSJ_NS4_8TiledMMAINS4_8MMA_AtomIJNS4_4SM904GMMA26MMA_64x64x32_S32S8S8_SS_TNEEEENS4_6LayoutINS5_IJSC_SC_SC_EEENS5_IJNSA_ILi0EEESS_SS_EEEEENS5_IJNS4_10UnderscoreESV_SV_EEEEENS4_23SM90_TMA_LOAD_MULTICASTENS4_14ComposedLayoutINS4_7SwizzleILi3ELi4ELi3EEENS4_18smem_ptr_flag_bitsILi8EEENSQ_INS5_IJNSA_ILi8EEESH_EEENS5_IJSH_SC_EEEEEEEvNS4_8identityESY_S18_vS19_EENS_8epilogue10collective6detail29Sm90TmaWarpSpecializedAdapterINS1C_15DefaultEpilogueIaSJ_SJ_NS1B_6thread17LinearCombinationIaLi1EiiLNS1G_9ScaleType4KindE0ELNS_15FloatRoundStyleE2EaEENS1_15EpilogueDefaultEEEEEvvEEEEvNT_6ParamsE,"ax",@progbits
	.align	128
.text._ZN7cutlass13device_kernelINS_4gemm6kernel13GemmUniversalIN4cute5tupleIJiiiiEEENS1_10collective13CollectiveMmaINS1_34MainloopSm90TmaGmmaWarpSpecializedILi5ENS5_IJNS4_1CILi2EEESB_NSA_ILi1EEEEEENS1_32KernelTmaWarpSpecializedPingpongEEENS5_IJNSA_ILi64EEESG_NSA_ILi128EEEEEEaNS5_IJlSC_lEEEaSJ_NS4_8TiledMMAINS4_8MMA_AtomIJNS4_4SM904GMMA26MMA_64x64x32_S32S8S8_SS_TNEEEENS4_6LayoutINS5_IJSC_SC_SC_EEENS5_IJNSA_ILi0EEESS_SS_EEEEENS5_IJNS4_10UnderscoreESV_SV_EEEEENS4_23SM90_TMA_LOAD_MULTICASTENS4_14ComposedLayoutINS4_7SwizzleILi3ELi4ELi3EEENS4_18smem_ptr_flag_bitsILi8EEENSQ_INS5_IJNSA_ILi8EEESH_EEENS5_IJSH_SC_EEEEEEEvNS4_8identityESY_S18_vS19_EENS_8epilogue10collective6detail29Sm90TmaWarpSpecializedAdapterINS1C_15DefaultEpilogueIaSJ_SJ_NS1B_6thread17LinearCombinationIaLi1EiiLNS1G_9ScaleType4KindE0ELNS_15FloatRoundStyleE2EaEENS1_15EpilogueDefaultEEEEEvvEEEEvNT_6ParamsE:
        .type           _ZN7cutlass13device_kernelINS_4gemm6kernel13GemmUniversalIN4cute5tupleIJiiiiEEENS1_10collective13CollectiveMmaINS1_34MainloopSm90TmaGmmaWarpSpecializedILi5ENS5_IJNS4_1CILi2EEESB_NSA_ILi1EEEEEENS1_32KernelTmaWarpSpecializedPingpongEEENS5_IJNSA_ILi64EEESG_NSA_ILi128EEEEEEaNS5_IJlSC_lEEEaSJ_NS4_8TiledMMAINS4_8MMA_AtomIJNS4_4SM904GMMA26MMA_64x64x32_S32S8S8_SS_TNEEEENS4_6LayoutINS5_IJSC_SC_SC_EEENS5_IJNSA_ILi0EEESS_SS_EEEEENS5_IJNS4_10UnderscoreESV_SV_EEEEENS4_23SM90_TMA_LOAD_MULTICASTENS4_14ComposedLayoutINS4_7SwizzleILi3ELi4ELi3EEENS4_18smem_ptr_flag_bitsILi8EEENSQ_INS5_IJNSA_ILi8EEESH_EEENS5_IJSH_SC_EEEEEEEvNS4_8identityESY_S18_vS19_EENS_8epilogue10collective6detail29Sm90TmaWarpSpecializedAdapterINS1C_15DefaultEpilogueIaSJ_SJ_NS1B_6thread17LinearCombinationIaLi1EiiLNS1G_9ScaleType4KindE0ELNS_15FloatRoundStyleE2EaEENS1_15EpilogueDefaultEEEEEvvEEEEvNT_6ParamsE,@function
        .size           _ZN7cutlass13device_kernelINS_4gemm6kernel13GemmUniversalIN4cute5tupleIJiiiiEEENS1_10collective13CollectiveMmaINS1_34MainloopSm90TmaGmmaWarpSpecializedILi5ENS5_IJNS4_1CILi2EEESB_NSA_ILi1EEEEEENS1_32KernelTmaWarpSpecializedPingpongEEENS5_IJNSA_ILi64EEESG_NSA_ILi128EEEEEEaNS5_IJlSC_lEEEaSJ_NS4_8TiledMMAINS4_8MMA_AtomIJNS4_4SM904GMMA26MMA_64x64x32_S32S8S8_SS_TNEEEENS4_6LayoutINS5_IJSC_SC_SC_EEENS5_IJNSA_ILi0EEESS_SS_EEEEENS5_IJNS4_10UnderscoreESV_SV_EEEEENS4_23SM90_TMA_LOAD_MULTICASTENS4_14ComposedLayoutINS4_7SwizzleILi3ELi4ELi3EEENS4_18smem_ptr_flag_bitsILi8EEENSQ_INS5_IJNSA_ILi8EEESH_EEENS5_IJSH_SC_EEEEEEEvNS4_8identityESY_S18_vS19_EENS_8epilogue10collective6detail29Sm90TmaWarpSpecializedAdapterINS1C_15DefaultEpilogueIaSJ_SJ_NS1B_6thread17LinearCombinationIaLi1EiiLNS1G_9ScaleType4KindE0ELNS_15FloatRoundStyleE2EaEENS1_15EpilogueDefaultEEEEEvvEEEEvNT_6ParamsE,(.L_x_143 - _ZN7cutlass13device_kernelINS_4gemm6kernel13GemmUniversalIN4cute5tupleIJiiiiEEENS1_10collective13CollectiveMmaINS1_34MainloopSm90TmaGmmaWarpSpecializedILi5ENS5_IJNS4_1CILi2EEESB_NSA_ILi1EEEEEENS1_32KernelTmaWarpSpecializedPingpongEEENS5_IJNSA_ILi64EEESG_NSA_ILi128EEEEEEaNS5_IJlSC_lEEEaSJ_NS4_8TiledMMAINS4_8MMA_AtomIJNS4_4SM904GMMA26MMA_64x64x32_S32S8S8_SS_TNEEEENS4_6LayoutINS5_IJSC_SC_SC_EEENS5_IJNSA_ILi0EEESS_SS_EEEEENS5_IJNS4_10UnderscoreESV_SV_EEEEENS4_23SM90_TMA_LOAD_MULTICASTENS4_14ComposedLayoutINS4_7SwizzleILi3ELi4ELi3EEENS4_18smem_ptr_flag_bitsILi8EEENSQ_INS5_IJNSA_ILi8EEESH_EEENS5_IJSH_SC_EEEEEEEvNS4_8identityESY_S18_vS19_EENS_8epilogue10collective6detail29Sm90TmaWarpSpecializedAdapterINS1C_15DefaultEpilogueIaSJ_SJ_NS1B_6thread17LinearCombinationIaLi1EiiLNS1G_9ScaleType4KindE0ELNS_15FloatRoundStyleE2EaEENS1_15EpilogueDefaultEEEEEvvEEEEvNT_6ParamsE)
        .other          _ZN7cutlass13device_kernelINS_4gemm6kernel13GemmUniversalIN4cute5tupleIJiiiiEEENS1_10collective13CollectiveMmaINS1_34MainloopSm90TmaGmmaWarpSpecializedILi5ENS5_IJNS4_1CILi2EEESB_NSA_ILi1EEEEEENS1_32KernelTmaWarpSpecializedPingpongEEENS5_IJNSA_ILi64EEESG_NSA_ILi128EEEEEEaNS5_IJlSC_lEEEaSJ_NS4_8TiledMMAINS4_8MMA_AtomIJNS4_4SM904GMMA26MMA_64x64x32_S32S8S8_SS_TNEEEENS4_6LayoutINS5_IJSC_SC_SC_EEENS5_IJNSA_ILi0EEESS_SS_EEEEENS5_IJNS4_10UnderscoreESV_SV_EEEEENS4_23SM90_TMA_LOAD_MULTICASTENS4_14ComposedLayoutINS4_7SwizzleILi3ELi4ELi3EEENS4_18smem_ptr_flag_bitsILi8EEENSQ_INS5_IJNSA_ILi8EEESH_EEENS5_IJSH_SC_EEEEEEEvNS4_8identityESY_S18_vS19_EENS_8epilogue10collective6detail29Sm90TmaWarpSpecializedAdapterINS1C_15DefaultEpilogueIaSJ_SJ_NS1B_6thread17LinearCombinationIaLi1EiiLNS1G_9ScaleType4KindE0ELNS_15FloatRoundStyleE2EaEENS1_15EpilogueDefaultEEEEEvvEEEEvNT_6ParamsE,@"STO_CUDA_ENTRY STV_DEFAULT"
_ZN7cutlass13device_kernelINS_4gemm6kernel13GemmUniversalIN4cute5tupleIJiiiiEEENS1_10collective13CollectiveMmaINS1_34MainloopSm90TmaGmmaWarpSpecializedILi5ENS5_IJNS4_1CILi2EEESB_NSA_ILi1EEEEEENS1_32KernelTmaWarpSpecializedPingpongEEENS5_IJNSA_ILi64EEESG_NSA_ILi128EEEEEEaNS5_IJlSC_lEEEaSJ_NS4_8TiledMMAINS4_8MMA_AtomIJNS4_4SM904GMMA26MMA_64x64x32_S32S8S8_SS_TNEEEENS4_6LayoutINS5_IJSC_SC_SC_EEENS5_IJNSA_ILi0EEESS_SS_EEEEENS5_IJNS4_10UnderscoreESV_SV_EEEEENS4_23SM90_TMA_LOAD_MULTICASTENS4_14ComposedLayoutINS4_7SwizzleILi3ELi4ELi3EEENS4_18smem_ptr_flag_bitsILi8EEENSQ_INS5_IJNSA_ILi8EEESH_EEENS5_IJSH_SC_EEEEEEEvNS4_8identityESY_S18_vS19_EENS_8epilogue10collective6detail29Sm90TmaWarpSpecializedAdapterINS1C_15DefaultEpilogueIaSJ_SJ_NS1B_6thread17LinearCombinationIaLi1EiiLNS1G_9ScaleType4KindE0ELNS_15FloatRoundStyleE2EaEENS1_15EpilogueDefaultEEEEEvvEEEEvNT_6ParamsE:
[----:B------:R-:W0:Y:S02]  /*0000*/  LDC R1, c[0x0][0x28] ;  /* 0x00000a00ff017b82 */ /* 0x000e240000000800 */
[----:B0-----:R-:W-:Y:S01]  /*0010*/  VIADD R1, R1, 0xfffffff8 ;  /* 0xfffffff801017836 */ /* 0x001fe20000000000 */
[----:B------:R-:W0:Y:S01]  /*0020*/  S2R R4, SR_TID.X ;  /* 0x0000000000047919 */ /* 0x000e220000002100 */
[----:B------:R-:W-:Y:S01]  /*0030*/  ELECT P0, URZ, PT ;  /* 0x00000000003f782f */ /* 0x000fe20003800000 */
[----:B------:R-:W-:Y:S01]  /*0040*/  BSSY B0, `(.L_x_0) ;  /* 0x000000f000007945 */ /* 0x000fe20003800000 */
[--C-:B0-----:R-:W-:Y:S02]  /*0050*/  SHF.R.U32.HI R2, RZ, 0x5, R4.reuse ;  /* 0x00000005ff027819 */ /* 0x101fe40000011604 */
[----:B------:R-:W-:-:S03]  /*0060*/  SHF.R.U32.HI R7, RZ, 0x7, R4 ;  /* 0x00000007ff077819 */ /* 0x000fc60000011604 */
[----:B------:R-:W0:Y:S04]  /*0070*/  SHFL.IDX PT, R5, R2, RZ, 0x1f ;  /* 0x00001fff02057589 */ /* 0x000e2800000e0000 */
[----:B------:R1:W2:Y:S01]  /*0080*/  SHFL.IDX PT, R10, R7, RZ, 0x1f ;  /* 0x00001fff070a7589 */ /* 0x0002a200000e0000 */
[----:B0-----:R-:W-:-:S13]  /*0090*/  ISETP.NE.OR P0, PT, R5, RZ, !P0 ;  /* 0x000000ff0500720c */ /* 0x001fda0004705670 */
[----:B-12---:R-:W-:Y:S05]  /*00a0*/  @P0 BRA `(.L_x_1) ;  /* 0x0000000000200947 */ /* 0x006fea0003800000 */
[----:B------:R-:W-:Y:S02]  /*00b0*/  ULDC.64 UR4, c[0x0][0x198] ;  /* 0x0000660000047ab9 */ /* 0x000fe40000000a00 */
[----:B------:R-:W-:Y:S02]  /*00c0*/  UIADD3 UR6, UP0, UR4, 0xf0, URZ ;  /* 0x000000f004067890 */ /* 0x000fe4000ff1e03f */
[----:B------:R-:W-:Y:S02]  /*00d0*/  UIADD3 UR4, UP1, UR4, 0x1f0, URZ ;  /* 0x000001f004047890 */ /* 0x000fe4000ff3e03f */
[----:B------:R-:W-:Y:S02]  /*00e0*/  UIADD3.X UR7, URZ, UR5, URZ, UP0, !UPT ;  /* 0x000000053f077290 */ /* 0x000fe400087fe43f */
[----:B------:R-:W-:-:S07]  /*00f0*/  UIADD3.X UR5, URZ, UR5, URZ, UP1, !UPT ;  /* 0x000000053f057290 */ /* 0x000fce0008ffe43f */
[----:B------:R0:W-:Y:S02]  /*0100*/  UTMACCTL.PF [UR6] ;  /* 0x00000000060079b9 */ /* 0x0001e40008040000 */
[----:B------:R0:W-:Y:S02]  /*0110*/  UTMACCTL.PF [UR4] ;  /* 0x00000000040079b9 */ /* 0x0001e40008040000 */
[----:B0-----:R-:W-:Y:S01]  /*0120*/  NOP ;  /* 0x0000000000007918 */ /* 0x001fe20000000000 */
.L_x_1:
[----:B------:R-:W-:Y:S05]  /*0130*/  BSYNC B0 ;  /* 0x0000000000007941 */ /* 0x000fea0003800000 */
.L_x_0:
[----:B------:R-:W0:Y:S01]  /*0140*/  SHFL.IDX PT, R8, R2, RZ, 0x1f ;  /* 0x00001fff02087589 */ /* 0x000e2200000e0000 */
[----:B------:R-:W-:-:S04]  /*0150*/  SHF.R.S32.HI R3, RZ, 0x1f, R4 ;  /* 0x0000001fff037819 */ /* 0x000fc80000011404 */
[----:B------:R-:W-:Y:S02]  /*0160*/  LEA.HI R3, R3, R4, RZ, 0x7 ;  /* 0x0000000403037211 */ /* 0x000fe400078f38ff */
[----:B0-----:R-:W-:-:S13]  /*0170*/  ISETP.NE.AND P0, PT, R8, RZ, PT ;  /* 0x000000ff0800720c */ /* 0x001fda0003f05270 */
[----:B------:R-:W-:Y:S05]  /*0180*/  @P0 BRA `(.L_x_2) ;  /* 0x0000000000600947 */ /* 0x000fea0003800000 */
[----:B------:R-:W0:Y:S01]  /*0190*/  S2UR UR8, SR_CgaCtaId ;  /* 0x00000000000879c3 */ /* 0x000e220000008800 */
[----:B------:R-:W-:Y:S01]  /*01a0*/  UMOV UR4, 0x400 ;  /* 0x0000040000047882 */ /* 0x000fe20000000000 */
[----:B------:R-:W-:Y:S01]  /*01b0*/  UMOV UR5, 0x1 ;  /* 0x0000000100057882 */ /* 0x000fe20000000000 */
[----:B------:R-:W-:Y:S01]  /*01c0*/  UMOV UR6, 0x3 ;  /* 0x0000000300067882 */ /* 0x000fe20000000000 */
[----:B------:R-:W-:Y:S01]  /*01d0*/  ELECT P0, URZ, PT ;  /* 0x00000000003f782f */ /* 0x000fe20003800000 */
[----:B------:R-:W-:-:S04]  /*01e0*/  UIADD3 UR6, -UR6, 0x100000, URZ ;  /* 0x0010000006067890 */ /* 0x000fc8000fffe13f */
[----:B------:R-:W-:Y:S02]  /*01f0*/  USHF.L.U32 UR7, UR6, 0xb, URZ ;  /* 0x0000000b06077899 */ /* 0x000fe4000800063f */
[----:B------:R-:W-:Y:S02]  /*0200*/  USHF.L.U32 UR6, UR6, 0x1, URZ ;  /* 0x0000000106067899 */ /* 0x000fe4000800063f */
[----:B0-----:R-:W-:Y:S02]  /*0210*/  ULEA UR8, UR8, UR4, 0x18 ;  /* 0x0000000408087291 */ /* 0x001fe4000f8ec03f */
[----:B------:R-:W-:-:S04]  /*0220*/  UIADD3 UR4, -UR5, 0x100000, URZ ;  /* 0x0010000005047890 */ /* 0x000fc8000fffe13f */
[----:B------:R-:W-:Y:S02]  /*0230*/  USHF.L.U32 UR5, UR4, 0xb, URZ ;  /* 0x0000000b04057899 */ /* 0x000fe4000800063f */
[----:B------:R-:W-:Y:S01]  /*0240*/  USHF.L.U32 UR4, UR4, 0x1, URZ ;  /* 0x0000000104047899 */ /* 0x000fe2000800063f */
[----:B------:R-:W0:Y:S11]  /*0250*/  FENCE.VIEW.ASYNC.S ;  /* 0x00000000000073c6 */ /* 0x000e360000000000 */
[----:B0-----:R0:W1:Y:S01]  /*0260*/  SYNCS.EXCH.64 URZ, [UR8], UR4 ;  /* 0x00000004083f75b2 */ /* 0x0010620008000100 */
[----:B------:R0:W2:Y:S01]  /*0270*/  SYNCS.EXCH.64 URZ, [UR8+0x28], UR6 ;  /* 0x00002806083f75b2 */ /* 0x0000a20008000100 */
[----:B------:R0:W3:Y:S01]  /*0280*/  SYNCS.EXCH.64 URZ, [UR8+0x8], UR4 ;  /* 0x00000804083f75b2 */ /* 0x0000e20008000100 */
[----:B------:R0:W4:Y:S01]  /*0290*/  SYNCS.EXCH.64 URZ, [UR8+0x30], UR6 ;  /* 0x00003006083f75b2 */ /* 0x0001220008000100 */
[----:B------:R0:W0:Y:S01]  /*02a0*/  SYNCS.EXCH.64 URZ, [UR8+0x10], UR4 ;  /* 0x00001004083f75b2 */ /* 0x0000220008000100 */
[----:B------:R0:W0:Y:S01]  /*02b0*/  SYNCS.EXCH.64 URZ, [UR8+0x38], UR6 ;  /* 0x00003806083f75b2 */ /* 0x0000220008000100 */
[----:B------:R0:W0:Y:S01]  /*02c0*/  SYNCS.EXCH.64 URZ, [UR8+0x18], UR4 ;  /* 0x00001804083f75b2 */ /* 0x0000220008000100 */
[----:B------:R0:W0:Y:S01]  /*02d0*/  SYNCS.EXCH.64 URZ, [UR8+0x40], UR6 ;  /* 0x00004006083f75b2 */ /* 0x0000220008000100 */
[----:B------:R0:W0:Y:S01]  /*02e0*/  SYNCS.EXCH.64 URZ, [UR8+0x20], UR4 ;  /* 0x00002004083f75b2 */ /* 0x0000220008000100 */
[----:B------:R0:W0:Y:S01]  /*02f0*/  SYNCS.EXCH.64 URZ, [UR8+0x48], UR6 ;  /* 0x00004806083f75b2 */ /* 0x0000220008000100 */
[----:B------:R-:W-:Y:S01]  /*0300*/  NOP ;  /* 0x0000000000007918 */ /* 0x000fe20000000000 */
.L_x_2:
[----:B------:R-:W5:Y:S01]  /*0310*/  SHFL.IDX PT, R13, R2, RZ, 0x1f ;  /* 0x00001fff020d7589 */ /* 0x000f6200000e0000 */
[----:B------:R-:W1:Y:S01]  /*0320*/  S2UR UR12, SR_CTAID.X ;  /* 0x00000000000c79c3 */ /* 0x000e620000002500 */
[----:B------:R-:W-:Y:S02]  /*0330*/  LOP3.LUT R3, R3, 0xffffff80, RZ, 0xc0, !PT ;  /* 0xffffff8003037812 */ /* 0x000fe400078ec0ff */
[----:B------:R-:W-:Y:S01]  /*0340*/  ELECT P0, URZ, PT ;  /* 0x00000000003f782f */ /* 0x000fe20003800000 */
[----:B------:R2:W3:Y:S01]  /*0350*/  SHFL.IDX PT, R12, R2, RZ, 0x1f ;  /* 0x00001fff020c7589 */ /* 0x0004e200000e0000 */
[----:B------:R-:W-:Y:S01]  /*0360*/  ELECT P1, URZ, PT ;  /* 0x00000000003f782f */ /* 0x000fe20003820000 */
[----:B------:R-:W-:Y:S01]  /*0370*/  NOP ;  /* 0x0000000000007918 */ /* 0x000fe20000000000 */
[----:B------:R-:W-:Y:S01]  /*0380*/  IMAD.IADD R3, R4, 0x1, -R3 ;  /* 0x0000000104037824 */ /* 0x000fe200078e0a03 */
[----:B------:R-:W4:Y:S01]  /*0390*/  S2R R6, SR_CTAID.Y ;  /* 0x0000000000067919 */ /* 0x000f220000002600 */
[----:B0-----:R-:W-:Y:S01]  /*03a0*/  ULDC UR4, c[0x0][0x150] ;  /* 0x0000540000047ab9 */ /* 0x001fe20000000800 */
[----:B------:R-:W0:Y:S01]  /*03b0*/  LDC R14, c[0x0][0x144] ;  /* 0x00005100ff0e7b82 */ /* 0x000e220000000800 */
[----:B------:R-:W-:Y:S01]  /*03c0*/  UMOV UR11, 0x80 ;  /* 0x00000080000b7882 */ /* 0x000fe20000000000 */
[----:B------:R-:W-:Y:S01]  /*03d0*/  SHF.R.S32.HI R0, RZ, 0x1f, R3 ;  /* 0x0000001fff007819 */ /* 0x000fe20000011403 */
[----:B------:R-:W-:Y:S01]  /*03e0*/  NOP ;  /* 0x0000000000007918 */ /* 0x000fe20000000000 */
[C---:B------:R-:W-:Y:S01]  /*03f0*/  VIADD R35, R10.reuse, 0xffffffff ;  /* 0xffffffff0a237836 */ /* 0x040fe20000000000 */
[----:B------:R-:W-:Y:S01]  /*0400*/  ISETP.NE.AND P4, PT, R10, RZ, PT ;  /* 0x000000ff0a00720c */ /* 0x000fe20003f85270 */
[----:B------:R-:W-:Y:S01]  /*0410*/  IMAD.MOV.U32 R57, RZ, RZ, 0x1 ;  /* 0x00000001ff397424 */ /* 0x000fe200078e00ff */
[----:B------:R-:W-:Y:S01]  /*0420*/  LEA.HI R9, R0, R3, RZ, 0x3 ;  /* 0x0000000300097211 */ /* 0x000fe200078f18ff */
[----:B------:R-:W0:Y:S01]  /*0430*/  LDC R15, c[0x0][0x140] ;  /* 0x00005000ff0f7b82 */ /* 0x000e220000000800 */
[----:B------:R-:W-:-:S02]  /*0440*/  ISETP.GE.U32.AND P6, PT, R35, 0x2, PT ;  /* 0x000000022300780c */ /* 0x000fc40003fc6070 */
[--C-:B------:R-:W-:Y:S02]  /*0450*/  SHF.R.S32.HI R11, RZ, 0x3, R9.reuse ;  /* 0x00000003ff0b7819 */ /* 0x100fe40000011409 */
[----:B--2---:R-:W-:Y:S02]  /*0460*/  SHF.R.S32.HI R2, RZ, 0x1f, R9 ;  /* 0x0000001fff027819 */ /* 0x004fe40000011409 */
[----:B------:R-:W-:Y:S01]  /*0470*/  SHF.R.S32.HI R9, RZ, 0x1f, R8 ;  /* 0x0000001fff097819 */ /* 0x000fe20000011408 */
[----:B------:R-:W2:Y:S01]  /*0480*/  LDC R25, c[0x0][0x148] ;  /* 0x00005200ff197b82 */ /* 0x000ea20000000800 */
[----:B-----5:R-:W-:Y:S02]  /*0490*/  ISETP.NE.OR P0, PT, R13, RZ, !P0 ;  /* 0x000000ff0d00720c */ /* 0x020fe40004705670 */
[----:B-1----:R-:W-:Y:S02]  /*04a0*/  I2FP.F32.U32 R13, UR12 ;  /* 0x0000000c000d7c45 */ /* 0x002fe40008201000 */
[----:B------:R-:W-:-:S02]  /*04b0*/  LEA.HI R2, R2, R11, RZ, 0x2 ;  /* 0x0000000b02027211 */ /* 0x000fc400078f10ff */
[----:B------:R-:W-:Y:S01]  /*04c0*/  LEA.HI R9, R9, R8, RZ, 0x2 ;  /* 0x0000000809097211 */ /* 0x000fe200078f10ff */
[----:B------:R-:W-:Y:S01]  /*04d0*/  FMUL R13, R13, UR4 ;  /* 0x000000040d0d7c20 */ /* 0x000fe20008400000 */
[----:B---3--:R-:W-:Y:S01]  /*04e0*/  ISETP.NE.OR P1, PT, R12, RZ, !P1 ;  /* 0x000000ff0c00720c */ /* 0x008fe20004f25670 */
[----:B------:R-:W-:Y:S01]  /*04f0*/  ULDC UR4, c[0x0][0x154] ;  /* 0x0000550000047ab9 */ /* 0x000fe20000000800 */
[----:B------:R-:W-:Y:S02]  /*0500*/  LOP3.LUT R12, R2, 0xfffffffc, RZ, 0xc0, !PT ;  /* 0xfffffffc020c7812 */ /* 0x000fe400078ec0ff */
[----:B------:R-:W-:Y:S01]  /*0510*/  LOP3.LUT R9, R9, 0x3ffffffc, RZ, 0xc0, !PT ;  /* 0x3ffffffc09097812 */ /* 0x000fe200078ec0ff */
[----:B------:R-:W1:Y:S01]  /*0520*/  F2I.U32.TRUNC.NTZ R13, R13 ;  /* 0x0000000d000d7305 */ /* 0x000e62000020f000 */
[----:B------:R-:W-:Y:S01]  /*0530*/  SHF.R.S32.HI R2, RZ, 0x1f, R5 ;  /* 0x0000001fff027819 */ /* 0x000fe20000011405 */
[----:B------:R-:W-:Y:S01]  /*0540*/  IMAD.IADD R12, R11, 0x1, -R12 ;  /* 0x000000010b0c7824 */ /* 0x000fe200078e0a0c */
[----:B------:R-:W-:Y:S01]  /*0550*/  VOTEU.ALL UP1, P0 ;  /* 0x00000000003f7886 */ /* 0x000fe20000020000 */
[----:B------:R-:W-:Y:S01]  /*0560*/  IMAD.IADD R9, R8, 0x1, -R9 ;  /* 0x0000000108097824 */ /* 0x000fe200078e0a09 */
[----:B------:R-:W-:Y:S01]  /*0570*/  LEA.HI R2, R2, R5, RZ, 0x2 ;  /* 0x0000000502027211 */ /* 0x000fe200078f10ff */
[----:B------:R-:W-:Y:S01]  /*0580*/  VOTEU.ALL UP0, P0 ;  /* 0x00000000003f7886 */ /* 0x000fe20000000000 */
[----:B----4-:R-:W-:Y:S01]  /*0590*/  I2FP.F32.U32 R8, R6 ;  /* 0x0000000600087245 */ /* 0x010fe20000201000 */
[----:B------:R-:W-:Y:S01]  /*05a0*/  IMAD R9, R9, 0x4, R12 ;  /* 0x0000000409097824 */ /* 0x000fe200078e020c */
[----:B------:R-:W-:Y:S01]  /*05b0*/  LOP3.LUT R2, R2, 0xfffffffc, RZ, 0xc0, !PT ;  /* 0xfffffffc02027812 */ /* 0x000fe200078ec0ff */
[----:B------:R-:W-:Y:S01]  /*05c0*/  VOTEU.ALL UP2, P1 ;  /* 0x00000000003f7886 */ /* 0x000fe20000840000 */
[----:B------:R-:W3:Y:S01]  /*05d0*/  @!UP1 S2UR UR7, SR_CgaCtaId ;  /* 0x00000000000799c3 */ /* 0x000ee20000008800 */
[----:B------:R-:W-:Y:S01]  /*05e0*/  FMUL R8, R8, UR4 ;  /* 0x0000000408087c20 */ /* 0x000fe20008400000 */
[----:B------:R-:W-:Y:S01]  /*05f0*/  IMAD.SHL.U32 R56, R9, 0x4, RZ ;  /* 0x0000000409387824 */ /* 0x000fe200078e00ff */
[----:B------:R-:W-:Y:S01]  /*0600*/  UMOV UR4, 0x20 ;  /* 0x0000002000047882 */ /* 0x000fe20000000000 */
[----:B------:R-:W-:Y:S01]  /*0610*/  IMAD.IADD R5, R5, 0x1, -R2 ;  /* 0x0000000105057824 */ /* 0x000fe200078e0a02 */
[----:B------:R-:W-:Y:S01]  /*0620*/  LEA.HI R2, R9, R9, RZ, 0x1 ;  /* 0x0000000909027211 */ /* 0x000fe200078f08ff */
[----:B-1----:R-:W-:Y:S01]  /*0630*/  IMAD.MOV R13, RZ, RZ, -R13 ;  /* 0x000000ffff0d7224 */ /* 0x002fe200078e0a0d */
[----:B------:R-:W1:Y:S01]  /*0640*/  F2I.U32.TRUNC.NTZ R8, R8 ;  /* 0x0000000800087305 */ /* 0x000e62000020f000 */
[----:B------:R-:W4:Y:S01]  /*0650*/  @!UP2 S2UR UR10, SR_CgaCtaId ;  /* 0x00000000000aa9c3 */ /* 0x000f220000008800 */
[----:B------:R-:W-:Y:S01]  /*0660*/  LOP3.LUT R2, R2, 0xfffffffe, RZ, 0xc0, !PT ;  /* 0xfffffffe02027812 */ /* 0x000fe200078ec0ff */
[----:B0-----:R-:W-:Y:S01]  /*0670*/  IMAD R21, R14, R13, UR12 ;  /* 0x0000000c0e157e24 */ /* 0x001fe2000f8e020d */
[----:B------:R-:W-:Y:S01]  /*0680*/  @!UP1 UMOV UR6, 0x400 ;  /* 0x0000040000069882 */ /* 0x000fe20000000000 */
[----:B------:R-:W-:-:S04]  /*0690*/  @!UP1 UIADD3 UR4, -UR4, 0x100000, URZ ;  /* 0x0010000004049890 */ /* 0x000fc8000fffe13f */
[----:B------:R-:W-:Y:S02]  /*06a0*/  @!UP1 USHF.L.U32 UR5, UR4, 0xb, URZ ;  /* 0x0000000b04059899 */ /* 0x000fe4000800063f */
[----:B------:R-:W-:Y:S01]  /*06b0*/  @!UP1 USHF.L.U32 UR4, UR4, 0x1, URZ ;  /* 0x0000000104049899 */ /* 0x000fe2000800063f */
[C---:B------:R-:W-:Y:S01]  /*06c0*/  LOP3.LUT R56, R9.reuse, 0xc, R56, 0x78, !PT ;  /* 0x0000000c09387812 */ /* 0x040fe200078e7838 */
[----:B------:R-:W-:Y:S01]  /*06d0*/  IMAD.IADD R2, R9, 0x1, -R2 ;  /* 0x0000000109027824 */ /* 0x000fe200078e0a02 */
[----:B------:R-:W-:Y:S01]  /*06e0*/  @!UP2 UMOV UR9, 0x400 ;  /* 0x000004000009a882 */ /* 0x000fe20000000000 */
[----:B------:R-:W-:Y:S01]  /*06f0*/  VOTEU.ALL UP3, P1 ;  /* 0x00000000003f7886 */ /* 0x000fe20000860000 */
[----:B------:R-:W-:Y:S01]  /*0700*/  VOTEU.ALL UP4, P1 ;  /* 0x00000000003f7886 */ /* 0x000fe20000880000 */
[----:B------:R-:W-:Y:S01]  /*0710*/  VOTEU.ALL UP5, P1 ;  /* 0x00000000003f7886 */ /* 0x000fe200008a0000 */
[----:B------:R-:W-:Y:S01]  /*0720*/  ISETP.NE.AND P3, PT, R2, R21, PT ;  /* 0x000000150200720c */ /* 0x000fe20003f65270 */
[----:B------:R0:W0:Y:S01]  /*0730*/  SHFL.IDX PT, R14, R7, RZ, 0x1f ;  /* 0x00001fff070e7589 */ /* 0x00002200000e0000 */
[----:B------:R-:W-:Y:S01]  /*0740*/  ISETP.EQ.U32.AND P2, PT, R15, 0x1, PT ;  /* 0x000000010f00780c */ /* 0x000fe20003f42070 */
[----:B-1----:R-:W-:Y:S01]  /*0750*/  IMAD.MOV R20, RZ, RZ, -R8 ;  /* 0x000000ffff147224 */ /* 0x002fe200078e0a08 */
[----:B---3--:R-:W-:-:S02]  /*0760*/  @!UP1 ULEA UR8, UR7, UR6, 0x18 ;  /* 0x0000000607089291 */ /* 0x008fc4000f8ec03f */
[----:B------:R-:W-:-:S04]  /*0770*/  @!UP2 UIADD3 UR6, -UR11, 0x100000, URZ ;  /* 0x001000000b06a890 */ /* 0x000fc8000fffe13f */
[----:B------:R-:W-:Y:S02]  /*0780*/  @!UP2 USHF.L.U32 UR7, UR6, 0xb, URZ ;  /* 0x0000000b0607a899 */ /* 0x000fe4000800063f */
[----:B------:R-:W-:Y:S01]  /*0790*/  @!UP2 USHF.L.U32 UR6, UR6, 0x1, URZ ;  /* 0x000000010606a899 */ /* 0x000fe2000800063f */
[----:B--2---:R-:W-:Y:S01]  /*07a0*/  IMAD R9, R25, R20, R6 ;  /* 0x0000001419097224 */ /* 0x004fe200078e0206 */
[----:B------:R-:W-:Y:S01]  /*07b0*/  VOTEU.ALL UP1, P0 ;  /* 0x00000000003f7886 */ /* 0x000fe20000020000 */
[----:B------:R-:W-:Y:S01]  /*07c0*/  LOP3.LUT P0, RZ, R3, 0x7, RZ, 0xc0, !PT ;  /* 0x0000000703ff7812 */ /* 0x000fe2000780c0ff */
[----:B----4-:R-:W-:Y:S01]  /*07d0*/  @!UP2 ULEA UR9, UR10, UR9, 0x18 ;  /* 0x000000090a09a291 */ /* 0x010fe2000f8ec03f */
[----:B------:R-:W-:Y:S01]  /*07e0*/  @P3 LEA.HI R2, R56, R56, RZ, 0x1 ;  /* 0x0000003838023211 */ /* 0x000fe200078f08ff */
[----:B------:R-:W-:Y:S01]  /*07f0*/  VOTEU.ALL UP2, P1 ;  /* 0x00000000003f7886 */ /* 0x000fe20000840000 */
[----:B------:R-:W-:Y:S01]  /*0800*/  ISETP.NE.AND P1, PT, R5, 0x3, PT ;  /* 0x000000030500780c */ /* 0x000fe20003f25270 */
[----:B------:R-:W1:Y:S02]  /*0810*/  FENCE.VIEW.ASYNC.S ;  /* 0x00000000000073c6 */ /* 0x000e640000000000 */
[----:B-1----:R1:W2:Y:S01]  /*0820*/  @!UP0 SYNCS.EXCH.64 URZ, [UR8+0x80], UR4 ;  /* 0x00008004083f85b2 */ /* 0x0022a20008000100 */
[----:B------:R-:W-:-:S02]  /*0830*/  @P3 SHF.R.S32.HI R2, RZ, 0x1, R2 ;  /* 0x00000001ff023819 */ /* 0x000fc40000011402 */
[----:B------:R-:W-:Y:S02]  /*0840*/  ISETP.EQ.OR P1, PT, R5, RZ, !P1 ;  /* 0x000000ff0500720c */ /* 0x000fe40004f22670 */
[----:B------:R-:W-:Y:S02]  /*0850*/  @P3 ISETP.NE.AND P5, PT, R2, R9, PT ;  /* 0x000000090200320c */ /* 0x000fe40003fa5270 */
[----:B------:R-:W-:Y:S02]  /*0860*/  ISETP.LT.U32.AND P0, PT, R56, 0x4, !P0 ;  /* 0x000000043800780c */ /* 0x000fe40004701070 */
[----:B------:R-:W-:Y:S02]  /*0870*/  ISETP.EQ.AND P1, PT, R10, RZ, P1 ;  /* 0x000000ff0a00720c */ /* 0x000fe40000f22270 */
[----:B------:R-:W-:Y:S02]  /*0880*/  SEL R2, RZ, 0x1, !P0 ;  /* 0x00000001ff027807 */ /* 0x000fe40004000000 */
[----:B------:R-:W-:-:S02]  /*0890*/  @P3 SEL R57, RZ, 0x1, P5 ;  /* 0x00000001ff393807 */ /* 0x000fc40002800000 */
[----:B------:R-:W-:Y:S01]  /*08a0*/  SEL R16, RZ, 0x1, !P1 ;  /* 0x00000001ff107807 */ /* 0x000fe20004800000 */
[----:B------:R1:W3:Y:S01]  /*08b0*/  @!UP1 SYNCS.EXCH.64 URZ, [UR8+0x88], UR4 ;  /* 0x00008804083f95b2 */ /* 0x0002e20008000100 */
[----:B------:R-:W-:Y:S01]  /*08c0*/  NOP ;  /* 0x0000000000007918 */ /* 0x000fe20000000000 */
[----:B------:R-:W-:Y:S02]  /*08d0*/  LOP3.LUT R57, R57, R2, RZ, 0xc0, !PT ;  /* 0x0000000239397212 */ /* 0x000fe400078ec0ff */
[----:B------:R-:W-:Y:S01]  /*08e0*/  SEL R16, R16, 0x2, P6 ;  /* 0x0000000210107807 */ /* 0x000fe20003000000 */
[----:B------:R1:W4:Y:S01]  /*08f0*/  @!UP2 SYNCS.EXCH.64 URZ, [UR9+0x60], UR6 ;  /* 0x00006006093fa5b2 */ /* 0x0003220008000100 */
[----:B------:R1:W0:Y:S01]  /*0900*/  @!UP3 SYNCS.EXCH.64 URZ, [UR9+0x68], UR6 ;  /* 0x00006806093fb5b2 */ /* 0x0002220008000100 */
[----:B------:R1:W0:Y:S01]  /*0910*/  @!UP4 SYNCS.EXCH.64 URZ, [UR9+0x70], UR6 ;  /* 0x00007006093fc5b2 */ /* 0x0002220008000100 */
[----:B------:R1:W0:Y:S01]  /*0920*/  @!UP5 SYNCS.EXCH.64 URZ, [UR9+0x78], UR6 ;  /* 0x00007806093fd5b2 */ /* 0x0002220008000100 */
[----:B------:R-:W-:Y:S01]  /*0930*/  NOP ;  /* 0x0000000000007918 */ /* 0x000fe20000000000 */
[----:B-12---:R-:W-:Y:S05]  /*0940*/  @!P2 BRA `(.L_x_3) ;  /* 0x000000000008a947 */ /* 0x006fea0003800000 */
[----:B0--34-:R-:W-:Y:S01]  /*0950*/  UCGABAR_ARV ;  /* 0x00000000000079c7 */ /* 0x019fe20008000000 */
[----:B------:R-:W-:Y:S05]  /*0960*/  BRA `(.L_x_4) ;  /* 0x0000000000047947 */ /* 0x000fea0003800000 */
.L_x_3:
[----:B0--34-:R-:W-:Y:S01]  /*0970*/  NOP ;  /* 0x0000000000007918 */ /* 0x019fe20000000000 */
.L_x_4:
[----:B------:R-:W-:Y:S01]  /*0980*/  ULDC.64 UR4, c[0x0][0x598] ;  /* 0x0001660000047ab9 */ /* 0x000fe20000000a00 */
[----:B------:R-:W-:Y:S01]  /*0990*/  ULDC.64 UR36, c[0x0][0x208] ;  /* 0x0000820000247ab9 */ /* 0x000fe20000000a00 */
[----:B------:R-:W-:-:S04]  /*09a0*/  ISETP.NE.U32.AND P0, PT, RZ, UR4, PT ;  /* 0x00000004ff007c0c */ /* 0x000fc8000bf05070 */
[----:B------:R-:W-:-:S13]  /*09b0*/  ISETP.NE.AND.EX P0, PT, RZ, UR5, PT, P0 ;  /* 0x00000005ff007c0c */ /* 0x000fda000bf05300 */
[----:B------:R-:W-:Y:S05]  /*09c0*/  @!P0 BRA `(.L_x_5) ;  /* 0x00000000001c8947 */ /* 0x000fea0003800000 */
[----:B------:R-:W0:Y:S02]  /*09d0*/  LDC.64 R8, c[0x0][0x598] ;  /* 0x00016600ff087b82 */ /* 0x000e240000000a00 */
[----:B0-----:R-:W2:Y:S02]  /*09e0*/  LDG.E.64 R8, desc[UR36][R8.64] ;  /* 0x0000002408087981 */ /* 0x001ea4000c1e1b00 */
[----:B--2---:R-:W-:-:S04]  /*09f0*/  ISETP.NE.U32.AND P0, PT, R8, RZ, PT ;  /* 0x000000ff0800720c */ /* 0x004fc80003f05070 */
[----:B------:R-:W-:-:S13]  /*0a00*/  ISETP.NE.AND.EX P0, PT, R9, RZ, PT, P0 ;  /* 0x000000ff0900720c */ /* 0x000fda0003f05300 */
[----:B------:R-:W-:Y:S05]  /*0a10*/  @!P0 BRA `(.L_x_5) ;  /* 0x0000000000088947 */ /* 0x000fea0003800000 */
[----:B------:R0:W5:Y:S01]  /*0a20*/  LD.E R58, desc[UR36][R8.64] ;  /* 0x00000024083a7980 */ /* 0x000162000c101900 */
[----:B------:R-:W-:Y:S05]  /*0a30*/  BRA `(.L_x_6) ;  /* 0x0000000000247947 */ /* 0x000fea0003800000 */
.L_x_5:
[----:B------:R-:W-:Y:S02]  /*0a40*/  ULDC.64 UR4, c[0x0][0x588] ;  /* 0x0001620000047ab9 */ /* 0x000fe40000000a00 */
[----:B------:R-:W-:-:S04]  /*0a50*/  ISETP.NE.U32.AND P0, PT, RZ, UR4, PT ;  /* 0x00000004ff007c0c */ /* 0x000fc8000bf05070 */
[----:B------:R-:W-:-:S13]  /*0a60*/  ISETP.NE.AND.EX P0, PT, RZ, UR5, PT, P0 ;  /* 0x00000005ff007c0c */ /* 0x000fda000bf05300 */
[----:B------:R-:W-:Y:S05]  /*0a70*/  @!P0 BRA `(.L_x_7) ;  /* 0x00000000000c8947 */ /* 0x000fea0003800000 */
[----:B------:R-:W0:Y:S02]  /*0a80*/  LDC.64 R58, c[0x0][0x588] ;  /* 0x00016200ff3a7b82 */ /* 0x000e240000000a00 */
[----:B0-----:R1:W5:Y:S01]  /*0a90*/  LDG.E R58, desc[UR36][R58.64] ;  /* 0x000000243a3a7981 */ /* 0x001362000c1e1900 */
[----:B------:R-:W-:Y:S05]  /*0aa0*/  BRA `(.L_x_6) ;  /* 0x0000000000087947 */ /* 0x000fea0003800000 */
.L_x_7:
[----:B------:R-:W-:Y:S02]  /*0ab0*/  ULDC UR4, c[0x0][0x580] ;  /* 0x0001600000047ab9 */ /* 0x000fe40000000800 */
[----:B------:R-:W-:-:S07]  /*0ac0*/  IMAD.U32 R58, RZ, RZ, UR4 ;  /* 0x00000004ff3a7e24 */ /* 0x000fce000f8e00ff */
.L_x_6:
[----:B------:R-:W-:Y:S02]  /*0ad0*/  ULDC.64 UR4, c[0x0][0x5a0] ;  /* 0x0001680000047ab9 */ /* 0x000fe40000000a00 */
[----:B------:R-:W-:-:S04]  /*0ae0*/  ISETP.NE.U32.AND P0, PT, RZ, UR4, PT ;  /* 0x00000004ff007c0c */ /* 0x000fc8000bf05070 */
[----:B------:R-:W-:-:S13]  /*0af0*/  ISETP.NE.AND.EX P0, PT, RZ, UR5, PT, P0 ;  /* 0x00000005ff007c0c */ /* 0x000fda000bf05300 */
[----:B------:R-:W-:Y:S05]  /*0b00*/  @!P0 BRA `(.L_x_8) ;  /* 0x00000000001c8947 */ /* 0x000fea0003800000 */
[----:B0-----:R-:W0:Y:S02]  /*0b10*/  LDC.64 R8, c[0x0][0x5a0] ;  /* 0x00016800ff087b82 */ /* 0x001e240000000a00 */
[----:B0-----:R-:W2:Y:S02]  /*0b20*/  LDG.E.64 R8, desc[UR36][R8.64] ;  /* 0x0000002408087981 */ /* 0x001ea4000c1e1b00 */
[----:B--2---:R-:W-:-:S04]  /*0b30*/  ISETP.NE.U32.AND P0, PT, R8, RZ, PT ;  /* 0x000000ff0800720c */ /* 0x004fc80003f05070 */
[----:B------:R-:W-:-:S13]  /*0b40*/  ISETP.NE.AND.EX P0, PT, R9, RZ, PT, P0 ;  /* 0x000000ff0900720c */ /* 0x000fda0003f05300 */
[----:B------:R-:W-:Y:S05]  /*0b50*/  @!P0 BRA `(.L_x_8) ;  /* 0x0000000000088947 */ /* 0x000fea0003800000 */
[----:B-1----:R0:W5:Y:S01]  /*0b60*/  LD.E R59, desc[UR36][R8.64] ;  /* 0x00000024083b7980 */ /* 0x002162000c101900 */
[----:B------:R-:W-:Y:S05]  /*0b70*/  BRA `(.L_x_9) ;  /* 0x0000000000247947 */ /* 0x000fea0003800000 */
.L_x_8:
[----:B------:R-:W-:Y:S02]  /*0b80*/  ULDC.64 UR4, c[0x0][0x590] ;  /* 0x0001640000047ab9 */ /* 0x000fe40000000a00 */
[----:B------:R-:W-:-:S04]  /*0b90*/  ISETP.NE.U32.AND P0, PT, RZ, UR4, PT ;  /* 0x00000004ff007c0c */ /* 0x000fc8000bf05070 */
[----:B------:R-:W-:-:S13]  /*0ba0*/  ISETP.NE.AND.EX P0, PT, RZ, UR5, PT, P0 ;  /* 0x00000005ff007c0c */ /* 0x000fda000bf05300 */
[----:B------:R-:W-:Y:S05]  /*0bb0*/  @!P0 BRA `(.L_x_10) ;  /* 0x00000000000c8947 */ /* 0x000fea0003800000 */
[----:B0-----:R-:W1:Y:S02]  /*0bc0*/  LDC.64 R8, c[0x0][0x590] ;  /* 0x00016400ff087b82 */ /* 0x001e640000000a00 */
[----:B-1----:R1:W5:Y:S01]  /*0bd0*/  LDG.E R59, desc[UR36][R8.64] ;  /* 0x00000024083b7981 */ /* 0x002362000c1e1900 */
[----:B------:R-:W-:Y:S05]  /*0be0*/  BRA `(.L_x_9) ;  /* 0x0000000000087947 */ /* 0x000fea0003800000 */
.L_x_10:
[----:B------:R-:W-:Y:S02]  /*0bf0*/  ULDC UR4, c[0x0][0x584] ;  /* 0x0001610000047ab9 */ /* 0x000fe40000000800 */
[----:B-1----:R-:W-:-:S07]  /*0c00*/  IMAD.U32 R59, RZ, RZ, UR4 ;  /* 0x00000004ff3b7e24 */ /* 0x002fce000f8e00ff */
.L_x_9:
[----:B------:R-:W2:Y:S01]  /*0c10*/  LDC R2, c[0x0][0x65c] ;  /* 0x00019700ff027b82 */ /* 0x000ea20000000800 */
[----:B------:R-:W-:Y:S01]  /*0c20*/  ULDC UR6, c[0x0][0x28c] ;  /* 0x0000a30000067ab9 */ /* 0x000fe20000000800 */
[----:B------:R-:W-:Y:S01]  /*0c30*/  ISETP.NE.AND P0, PT, R10, 0x2, PT ;  /* 0x000000020a00780c */ /* 0x000fe20003f05270 */
[----:B------:R-:W-:Y:S01]  /*0c40*/  UIADD3 UR6, UR6, 0x7f, URZ ;  /* 0x0000007f06067890 */ /* 0x000fe2000fffe03f */
[----:B01----:R-:W-:Y:S01]  /*0c50*/  IMAD.U32 R8, RZ, RZ, UR12 ;  /* 0x0000000cff087e24 */ /* 0x003fe2000f8e00ff */
[----:B------:R-:W-:Y:S01]  /*0c60*/  UMOV UR38, URZ ;  /* 0x0000003f00267c82 */ /* 0x000fe20008000000 */
[----:B------:R-:W-:Y:S01]  /*0c70*/  IMAD.MOV.U32 R9, RZ, RZ, RZ ;  /* 0x000000ffff097224 */ /* 0x000fe200078e00ff */
[----:B------:R-:W-:Y:S01]  /*0c80*/  USHF.R.S32.HI UR7, URZ, 0x1f, UR6 ;  /* 0x0000001f3f077899 */ /* 0x000fe20008011406 */
[----:B------:R-:W-:Y:S01]  /*0c90*/  UMOV UR39, URZ ;  /* 0x0000003f00277c82 */ /* 0x000fe20008000000 */
[----:B------:R-:W-:Y:S02]  /*0ca0*/  ULDC.64 UR8, c[0x0][0x650] ;  /* 0x0001940000087ab9 */ /* 0x000fe40000000a00 */
[----:B------:R-:W-:-:S04]  /*0cb0*/  ULEA.HI UR7, UR7, UR6, URZ, 0x7 ;  /* 0x0000000607077291 */ /* 0x000fc8000f8f383f */
[----:B------:R-:W-:Y:S01]  /*0cc0*/  USHF.R.S32.HI UR40, URZ, 0x7, UR7 ;  /* 0x000000073f287899 */ /* 0x000fe20008011407 */
[----:B--2---:R-:W-:-:S13]  /*0cd0*/  ISETP.NE.AND P1, PT, R2, 0x1, PT ;  /* 0x000000010200780c */ /* 0x004fda0003f25270 */
[----:B------:R-:W0:Y:S01]  /*0ce0*/  @P1 LDC R19, c[0x0][0x10] ;  /* 0x00000400ff131b82 */ /* 0x000e220000000800 */
[----:B------:R-:W-:Y:S02]  /*0cf0*/  @P1 IMAD.MOV.U32 R7, RZ, RZ, RZ ;  /* 0x000000ffff071224 */ /* 0x000fe400078e00ff */
[----:B------:R-:W-:-:S05]  /*0d00*/  @P1 IMAD.MOV.U32 R17, RZ, RZ, RZ ;  /* 0x000000ffff111224 */ /* 0x000fca00078e00ff */
[----:B------:R-:W1:Y:S01]  /*0d10*/  @!P1 LDC R11, c[0x0][0xc] ;  /* 0x00000300ff0b9b82 */ /* 0x000e620000000800 */
[----:B------:R-:W-:Y:S01]  /*0d20*/  ULDC UR4, c[0x0][0xc] ;  /* 0x0000030000047ab9 */ /* 0x000fe20000000800 */
[----:B------:R-:W-:Y:S02]  /*0d30*/  ULDC UR5, c[0x0][0x10] ;  /* 0x0000040000057ab9 */ /* 0x000fe40000000800 */
[----:B------:R-:W-:-:S04]  /*0d40*/  UIMAD.WIDE.U32 UR4, UR4, UR5, URZ ;  /* 0x00000005040472a5 */ /* 0x000fc8000f8e003f */
[----:B------:R-:W2:Y:S01]  /*0d50*/  LDC R2, c[0x0][0x14] ;  /* 0x00000500ff027b82 */ /* 0x000ea20000000800 */
[----:B0-----:R-:W-:-:S04]  /*0d60*/  @P1 IMAD.WIDE.U32 R18, R19, UR12, R6 ;  /* 0x0000000c13121c25 */ /* 0x001fc8000f8e0006 */
[----:B------:R-:W-:Y:S02]  /*0d70*/  @P1 IMAD.IADD R17, R19, 0x1, R17 ;  /* 0x0000000113111824 */ /* 0x000fe400078e0211 */
[----:B-1----:R-:W-:-:S04]  /*0d80*/  @!P1 IMAD.WIDE.U32 R8, R6, R11, R8 ;  /* 0x0000000b06089225 */ /* 0x002fc800078e0008 */
[----:B------:R-:W-:Y:S02]  /*0d90*/  @!P1 IMAD.MOV.U32 R18, RZ, RZ, R8 ;  /* 0x000000ffff129224 */ /* 0x000fe400078e0008 */
[----:B------:R-:W-:Y:S02]  /*0da0*/  @!P1 IMAD.MOV.U32 R17, RZ, RZ, R9 ;  /* 0x000000ffff119224 */ /* 0x000fe400078e0009 */
[----:B--2---:R-:W-:-:S04]  /*0db0*/  IMAD.WIDE.U32 R12, R2, UR4, RZ ;  /* 0x00000004020c7c25 */ /* 0x004fc8000f8e00ff */
[----:B------:R-:W-:Y:S01]  /*0dc0*/  IMAD R23, R2, UR5, RZ ;  /* 0x0000000502177c24 */ /* 0x000fe2000f8e02ff */
[----:B------:R0:W-:Y:S03]  /*0dd0*/  STL.64 [R1], R12 ;  /* 0x0000000c01007387 */ /* 0x0001e60000100a00 */
[----:B------:R-:W-:Y:S01]  /*0de0*/  IMAD.IADD R23, R13, 0x1, R23 ;  /* 0x000000010d177824 */ /* 0x000fe200078e0217 */
[----:B------:R-:W-:Y:S06]  /*0df0*/  @P0 BRA `(.L_x_11) ;  /* 0x0000000000200947 */ /* 0x000fec0003800000 */
[----:B------:R-:W-:Y:S01]  /*0e00*/  UISETP.GE.U32.AND UP0, UPT, UR40, 0x5, UPT ;  /* 0x000000052800788c */ /* 0x000fe2000bf06070 */
[----:B------:R-:W-:Y:S01]  /*0e10*/  IADD3 R18, P0, R18, R12, RZ ;  /* 0x0000000c12127210 */ /* 0x000fe20007f1e0ff */
[----:B------:R-:W-:Y:S01]  /*0e20*/  UIMAD.WIDE.U32 UR4, UR40, -0x33333333, URZ ;  /* 0xcccccccd280478a5 */ /* 0x000fe2000f8e003f */
[----:B------:R-:W-:-:S03]  /*0e30*/  UMOV UR39, URZ ;  /* 0x0000003f00277c82 */ /* 0x000fc60008000000 */
[----:B------:R-:W-:Y:S01]  /*0e40*/  USHF.R.U32.HI UR4, URZ, 0x2, UR5 ;  /* 0x000000023f047899 */ /* 0x000fe20008011605 */
[----:B------:R-:W-:-:S03]  /*0e50*/  IMAD.X R17, R23, 0x1, R17, P0 ;  /* 0x0000000117117824 */ /* 0x000fc600000e0611 */
[----:B------:R-:W-:Y:S02]  /*0e60*/  UIMAD UR38, UR4, -0x5, UR40 ;  /* 0xfffffffb042678a4 */ /* 0x000fe4000f8e0228 */
[----:B------:R-:W-:-:S12]  /*0e70*/  @UP0 ULOP3.LUT UR39, UR4, 0x1, URZ, 0xc0, !UPT ;  /* 0x0000000104270892 */ /* 0x000fd8000f8ec03f */
.L_x_11:
[----:B------:R-:W-:Y:S01]  /*0e80*/  ISETP.GE.U32.AND P0, PT, R18, UR8, PT ;  /* 0x0000000812007c0c */ /* 0x000fe2000bf06070 */
[----:B------:R-:W-:Y:S01]  /*0e90*/  IMAD.MOV.U32 R19, RZ, RZ, -0x1 ;  /* 0xffffffffff137424 */ /* 0x000fe200078e00ff */
[----:B------:R-:W-:Y:S01]  /*0ea0*/  PRMT R8, RZ, 0x7610, R8 ;  /* 0x00007610ff087816 */ /* 0x000fe20000000008 */
[----:B------:R-:W-:Y:S01]  /*0eb0*/  IMAD.MOV.U32 R22, RZ, RZ, -0x1 ;  /* 0xffffffffff167424 */ /* 0x000fe200078e00ff */
[----:B------:R-:W-:Y:S01]  /*0ec0*/  ISETP.GE.U32.AND.EX P0, PT, R17, UR9, PT, P0 ;  /* 0x0000000911007c0c */ /* 0x000fe2000bf06100 */
[----:B------:R-:W-:-:S12]  /*0ed0*/  IMAD.MOV.U32 R2, RZ, RZ, -0x1 ;  /* 0xffffffffff027424 */ /* 0x000fd800078e00ff */
[----:B------:R-:W-:Y:S05]  /*0ee0*/  @P0 BRA `(.L_x_12) ;  /* 0x00000004002c0947 */ /* 0x000fea0003800000 */
[----:B------:R-:W1:Y:S01]  /*0ef0*/  LDC.64 R26, c[0x0][0x628] ;  /* 0x00018a00ff1a7b82 */ /* 0x000e620000000a00 */
[----:B------:R-:W-:Y:S02]  /*0f00*/  IMAD.MOV.U32 R8, RZ, RZ, R18 ;  /* 0x000000ffff087224 */ /* 0x000fe400078e0012 */
[----:B------:R-:W-:-:S05]  /*0f10*/  IMAD.MOV.U32 R9, RZ, RZ, R17 ;  /* 0x000000ffff097224 */ /* 0x000fca00078e0011 */
[----:B------:R-:W2:Y:S08]  /*0f20*/  LDC R2, c[0x0][0x630] ;  /* 0x00018c00ff027b82 */ /* 0x000eb00000000800 */
[----:B------:R-:W3:Y:S01]  /*0f30*/  LDC.64 R28, c[0x0][0x620] ;  /* 0x00018800ff1c7b82 */ /* 0x000ee20000000a00 */
[----:B-1----:R-:W-:-:S04]  /*0f40*/  ISETP.NE.U32.AND P0, PT, R26, RZ, PT ;  /* 0x000000ff1a00720c */ /* 0x002fc80003f05070 */
[----:B------:R-:W-:-:S13]  /*0f50*/  ISETP.NE.AND.EX P0, PT, R27, RZ, PT, P0 ;  /* 0x000000ff1b00720c */ /* 0x000fda0003f05300 */
[----:B--23--:R-:W-:Y:S05]  /*0f60*/  @!P0 BRA `(.L_x_13) ;  /* 0x0000000000288947 */ /* 0x00cfea0003800000 */
[----:B0-----:R-:W0:Y:S02]  /*0f70*/  LDC R13, c[0x0][0x634] ;  /* 0x00018d00ff0d7b82 */ /* 0x001e240000000800 */
[----:B0-----:R-:W-:-:S05]  /*0f80*/  IADD3 R13, P0, R18, R13, RZ ;  /* 0x0000000d120d7210 */ /* 0x001fca0007f1e0ff */
[----:B------:R-:W-:-:S04]  /*0f90*/  IMAD.X R15, RZ, RZ, R17, P0 ;  /* 0x000000ffff0f7224 */ /* 0x000fc800000e0611 */
[----:B------:R-:W-:-:S04]  /*0fa0*/  IMAD.WIDE.U32 R8, R15, R26, RZ ;  /* 0x0000001a0f087225 */ /* 0x000fc800078e00ff */
[----:B------:R-:W-:-:S04]  /*0fb0*/  IMAD.WIDE.U32 R10, P0, R13, R27, R8 ;  /* 0x0000001b0d0a7225 */ /* 0x000fc80007800008 */
[----:B------:R-:W-:-:S04]  /*0fc0*/  IMAD.WIDE.U32 R8, R13, R26, RZ ;  /* 0x0000001a0d087225 */ /* 0x000fc800078e00ff */
[----:B------:R-:W-:Y:S01]  /*0fd0*/  IMAD.X R13, RZ, RZ, RZ, P0 ;  /* 0x000000ffff0d7224 */ /* 0x000fe200000e06ff */
[----:B------:R-:W-:Y:S01]  /*0fe0*/  IADD3 RZ, P0, R9, R10, RZ ;  /* 0x0000000a09ff7210 */ /* 0x000fe20007f1e0ff */
[----:B------:R-:W-:-:S04]  /*0ff0*/  IMAD.MOV.U32 R12, RZ, RZ, R11 ;  /* 0x000000ffff0c7224 */ /* 0x000fc800078e000b */
[----:B------:R-:W-:-:S08]  /*1000*/  IMAD.WIDE.U32.X R8, R15, R27, R12, P0 ;  /* 0x0000001b0f087225 */ /* 0x000fd000000e040c */
.L_x_13:
[----:B------:R-:W1:Y:S01]  /*1010*/  LDC.64 R32, c[0x0][0x640] ;  /* 0x00019000ff207b82 */ /* 0x000e620000000a00 */
[-C--:B------:R-:W-:Y:S01]  /*1020*/  SHF.R.U64 R30, R8, R2.reuse, R9 ;  /* 0x00000002081e7219 */ /* 0x080fe20000001209 */
[----:B------:R-:W-:Y:S01]  /*1030*/  IMAD.MOV.U32 R19, RZ, RZ, R17 ;  /* 0x000000ffff137224 */ /* 0x000fe200078e0011 */
[----:B------:R-:W-:Y:S01]  /*1040*/  SHF.R.U32.HI R2, RZ, R2, R9 ;  /* 0x00000002ff027219 */ /* 0x000fe20000011609 */
[----:B------:R-:W-:Y:S01]  /*1050*/  IMAD.MOV.U32 R26, RZ, RZ, 0x1 ;  /* 0x00000001ff1a7424 */ /* 0x000fe200078e00ff */
[----:B------:R-:W-:-:S03]  /*1060*/  IADD3 R11, P0, RZ, -R30, RZ ;  /* 0x8000001eff0b7210 */ /* 0x000fc60007f1e0ff */
[----:B------:R-:W2:Y:S02]  /*1070*/  LDC R10, c[0x0][0x618] ;  /* 0x00018600ff0a7b82 */ /* 0x000ea40000000800 */
[----:B------:R-:W-:-:S04]  /*1080*/  IMAD.X R9, RZ, RZ, ~R2, P0 ;  /* 0x000000ffff097224 */ /* 0x000fc800000e0e02 */
[-C--:B------:R-:W-:Y:S02]  /*1090*/  IMAD R2, R9, R28.reuse, RZ ;  /* 0x0000001c09027224 */ /* 0x080fe400078e02ff */
[----:B0-----:R-:W0:Y:S01]  /*10a0*/  LDC R13, c[0x0][0x608] ;  /* 0x00018200ff0d7b82 */ /* 0x001e220000000800 */
[----:B------:R-:W-:-:S04]  /*10b0*/  IMAD.WIDE.U32 R8, R11, R28, R18 ;  /* 0x0000001c0b087225 */ /* 0x000fc800078e0012 */
[----:B------:R-:W-:Y:S02]  /*10c0*/  IMAD R11, R11, R29, R2 ;  /* 0x0000001d0b0b7224 */ /* 0x000fe400078e0202 */
[----:B------:R-:W-:Y:S01]  /*10d0*/  IMAD.MOV.U32 R2, RZ, RZ, -0x1 ;  /* 0xffffffffff027424 */ /* 0x000fe200078e00ff */
[----:B------:R-:W3:Y:S01]  /*10e0*/  LDC R31, c[0x0][0x658] ;  /* 0x00019600ff1f7b82 */ /* 0x000ee20000000800 */
[----:B------:R-:W-:Y:S01]  /*10f0*/  IMAD.IADD R9, R9, 0x1, R11 ;  /* 0x0000000109097824 */ /* 0x000fe200078e020b */
[----:B-1----:R-:W-:-:S04]  /*1100*/  ISETP.NE.U32.AND P0, PT, R32, RZ, PT ;  /* 0x000000ff2000720c */ /* 0x002fc80003f05070 */
[----:B------:R-:W-:Y:S02]  /*1110*/  ISETP.NE.AND.EX P0, PT, R33, RZ, PT, P0 ;  /* 0x000000ff2100720c */ /* 0x000fe40003f05300 */
[----:B------:R-:W1:Y:S01]  /*1120*/  LDC R29, c[0x0][0x600] ;  /* 0x00018000ff1d7b82 */ /* 0x000e620000000800 */
[-CC-:B--2---:R-:W-:Y:S02]  /*1130*/  SHF.R.U64 R27, R8, R10.reuse, R9.reuse ;  /* 0x0000000a081b7219 */ /* 0x184fe40000001209 */
[----:B------:R-:W-:-:S05]  /*1140*/  SHF.R.U32.HI R8, RZ, R10, R9 ;  /* 0x0000000aff087219 */ /* 0x000fca0000011609 */
[----:B------:R-:W2:Y:S01]  /*1150*/  LDC R22, c[0x0][0x648] ;  /* 0x00019200ff167b82 */ /* 0x000ea20000000800 */
[-CC-:B0-----:R-:W-:Y:S02]  /*1160*/  SHF.R.U64 R34, R27, R13.reuse, R8.reuse ;  /* 0x0000000d1b227219 */ /* 0x181fe40000001208 */
[----:B------:R-:W-:-:S05]  /*1170*/  SHF.R.U32.HI R8, RZ, R13, R8 ;  /* 0x0000000dff087219 */ /* 0x000fca0000011608 */
[----:B------:R-:W0:Y:S01]  /*1180*/  LDC R24, c[0x0][0x638] ;  /* 0x00018e00ff187b82 */ /* 0x000e220000000800 */
[-CC-:B---3--:R-:W-:Y:S02]  /*1190*/  SHF.R.U64 R36, R34, R31.reuse, R8.reuse ;  /* 0x0000001f22247219 */ /* 0x188fe40000001208 */
[-C--:B------:R-:W-:Y:S02]  /*11a0*/  SHF.L.U32 R2, R2, R31.reuse, RZ ;  /* 0x0000001f02027219 */ /* 0x080fe400000006ff */
[----:B------:R-:W-:Y:S01]  /*11b0*/  SHF.R.U32.HI R9, RZ, R31, R8 ;  /* 0x0000001fff097219 */ /* 0x000fe20000011608 */
[----:B------:R-:W-:Y:S01]  /*11c0*/  IMAD.MOV.U32 R8, RZ, RZ, R36 ;  /* 0x000000ffff087224 */ /* 0x000fe200078e0024 */
[----:B------:R-:W-:Y:S01]  /*11d0*/  LOP3.LUT R15, RZ, R2, RZ, 0x33, !PT ;  /* 0x00000002ff0f7212 */ /* 0x000fe200078e33ff */
[----:B------:R-:W3:Y:S01]  /*11e0*/  LDC R28, c[0x0][0x610] ;  /* 0x00018400ff1c7b82 */ /* 0x000ee20000000800 */
[----:B------:R-:W-:Y:S05]  /*11f0*/  @!P0 BRA `(.L_x_14) ;  /* 0x0000000000288947 */ /* 0x000fea0003800000 */
[----:B------:R-:W4:Y:S02]  /*1200*/  LDC R13, c[0x0][0x64c] ;  /* 0x00019300ff0d7b82 */ /* 0x000f240000000800 */
[----:B----4-:R-:W-:-:S05]  /*1210*/  IADD3 R13, P0, R36, R13, RZ ;  /* 0x0000000d240d7210 */ /* 0x010fca0007f1e0ff */
        /* <DEDUP_REMOVED lines=8> */
.L_x_14:
[----:B--2---:R-:W-:Y:S01]  /*12a0*/  SHF.R.U64 R7, R8, R22, R9 ;  /* 0x0000001608077219 */ /* 0x004fe20000001209 */
[----:B-1----:R-:W-:Y:S01]  /*12b0*/  VIADD R8, R29, 0xffffffff ;  /* 0xffffffff1d087836 */ /* 0x002fe20000000000 */
[----:B------:R-:W-:Y:S01]  /*12c0*/  SHF.L.U32 R2, R26, R31, RZ ;  /* 0x0000001f1a027219 */ /* 0x000fe200000006ff */
[----:B------:R-:W-:Y:S01]  /*12d0*/  @P1 IMAD R21, R25, R20, R6 ;  /* 0x0000001419151224 */ /* 0x000fe200078e0206 */
[----:B------:R-:W-:Y:S01]  /*12e0*/  LOP3.LUT R15, R34, R15, RZ, 0xc0, !PT ;  /* 0x0000000f220f7212 */ /* 0x000fe200078ec0ff */
[----:B------:R-:W-:Y:S01]  /*12f0*/  IMAD.MOV R9, RZ, RZ, -R7 ;  /* 0x000000ffff097224 */ /* 0x000fe200078e0a07 */
[----:B------:R-:W-:-:S03]  /*1300*/  LOP3.LUT R8, R27, R8, RZ, 0xc0, !PT ;  /* 0x000000081b087212 */ /* 0x000fc600078ec0ff */
[----:B------:R-:W-:Y:S02]  /*1310*/  IMAD R6, R2, R7, R15 ;  /* 0x0000000702067224 */ /* 0x000fe400078e020f */
[----:B0-----:R-:W-:Y:S02]  /*1320*/  IMAD R2, R9, R24, R36 ;  /* 0x0000001809027224 */ /* 0x001fe400078e0224 */
[----:B---3--:R-:W-:Y:S02]  /*1330*/  IMAD R19, R6, R28, R21 ;  /* 0x0000001c06137224 */ /* 0x008fe400078e0215 */
[----:B------:R-:W-:Y:S02]  /*1340*/  IMAD R2, R2, R29, R8 ;  /* 0x0000001d02027224 */ /* 0x000fe400078e0208 */
[----:B------:R-:W-:-:S03]  /*1350*/  IMAD.MOV.U32 R6, RZ, RZ, 0x1 ;  /* 0x00000001ff067424 */ /* 0x000fc600078e00ff */
[----:B------:R-:W-:Y:S02]  /*1360*/  SEL R22, R2, R19, !P1 ;  /* 0x0000001302167207 */ /* 0x000fe40004800000 */
[----:B------:R-:W-:Y:S01]  /*1370*/  SEL R19, R19, R2, !P1 ;  /* 0x0000000213137207 */ /* 0x000fe20004800000 */
[----:B------:R-:W-:Y:S01]  /*1380*/  IMAD.MOV.U32 R2, RZ, RZ, R30 ;  /* 0x000000ffff027224 */ /* 0x000fe200078e001e */
[----:B------:R-:W-:-:S07]  /*1390*/  PRMT R8, R6, 0x7610, R8 ;  /* 0x0000761006087816 */ /* 0x000fce0000000008 */
.L_x_12:
[----:B------:R-:W-:Y:S05]  /*13a0*/  @!P2 BRA `(.L_x_15) ;  /* 0x00000000000ca947 */ /* 0x000fea0003800000 */
[----:B------:R-:W-:Y:S01]  /*13b0*/  UCGABAR_WAIT ;  /* 0x0000000000007dc7 */ /* 0x000fe20008000000 */
[----:B------:R-:W-:Y:S01]  /*13c0*/  CCTL.IVALL ;  /* 0x00000000ff00798f */ /* 0x000fe20002000000 */
[----:B------:R-:W-:Y:S05]  /*13d0*/  BRA `(.L_x_16) ;  /* 0x0000000000047947 */ /* 0x000fea0003800000 */
.L_x_15:
[----:B------:R-:W-:Y:S06]  /*13e0*/  BAR.SYNC.DEFER_BLOCKING 0x0 ;  /* 0x0000000000007b1d */ /* 0x000fec0000010000 */
.L_x_16:
[----:B------:R-:W-:Y:S05]  /*13f0*/  @!P4 BRA `(.L_x_17) ;  /* 0x000000300090c947 */ /* 0x000fea0003800000 */
[----:B------:R-:W-:-:S13]  /*1400*/  ISETP.GT.U32.AND P0, PT, R35, 0x1, PT ;  /* 0x000000012300780c */ /* 0x000fda0003f04070 */
[----:B------:R-:W-:Y:S05]  /*1410*/  @P0 EXIT ;  /* 0x000000000000094d */ /* 0x000fea0003800000 */
.L_x_18:
[----:B------:R-:W-:-:S08]  /*1420*/  NOP ;  /* 0x0000000000007918 */ /* 0x000fd00000000000 */
[----:B------:R-:W1:Y:S02]  /*1430*/  USETMAXREG.TRY_ALLOC.CTAPOOL UP0, 0xe8 ;  /* 0x000000e8000079c8 */ /* 0x000e640008000600 */
[----:B-1----:R-:W-:-:S13]  /*1440*/  PLOP3.LUT P0, PT, PT, PT, UP0, 0x80, 0x0 ;  /* 0x000000000000781c */ /* 0x002fda0003f0f008 */
[----:B------:R-:W-:Y:S05]  /*1450*/  @!P0 BRA `(.L_x_18) ;  /* 0xfffffffc00f08947 */ /* 0x000fea000383ffff */
[----:B------:R-:W-:-:S13]  /*1460*/  LOP3.LUT P0, RZ, R8, 0xff, RZ, 0xc0, !PT ;  /* 0x000000ff08ff7812 */ /* 0x000fda000780c0ff */
[----:B------:R-:W-:Y:S05]  /*1470*/  @!P0 EXIT ;  /* 0x000000000000894d */ /* 0x000fea0003800000 */
[----:B------:R-:W1:Y:S01]  /*1480*/  S2UR UR4, SR_CgaCtaId ;  /* 0x00000000000479c3 */ /* 0x000e620000008800 */
[----:B------:R-:W-:Y:S01]  /*1490*/  VIADD R14, R14, 0xffffffff ;  /* 0xffffffff0e0e7836 */ /* 0x000fe20000000000 */
[CC--:B------:R-:W-:Y:S01]  /*14a0*/  LEA.HI R4, R0.reuse, R3.reuse, RZ, 0x2 ;  /* 0x0000000300047211 */ /* 0x0c0fe200078f10ff */
[----:B------:R-:W-:Y:S01]  /*14b0*/  UMOV UR41, 0x400 ;  /* 0x0000040000297882 */ /* 0x000fe20000000000 */
[----:B------:R-:W-:Y:S01]  /*14c0*/  LEA.HI R0, R0, R3, RZ, 0x5 ;  /* 0x0000000300007211 */ /* 0x000fe200078f28ff */
[----:B------:R-:W-:Y:S01]  /*14d0*/  UISETP.LT.AND UP0, UPT, UR40, 0x1, UPT ;  /* 0x000000012800788c */ /* 0x000fe2000bf01270 */
[----:B------:R-:W-:Y:S01]  /*14e0*/  R2UR UR42, R14 ;  /* 0x000000000e2a72ca */ /* 0x000fe200000e0000 */
[----:B------:R-:W-:Y:S01]  /*14f0*/  ULDC UR6, c[0x0][0x284] ;  /* 0x0000a10000067ab9 */ /* 0x000fe20000000800 */
[--C-:B------:R-:W-:Y:S01]  /*1500*/  SHF.R.S32.HI R60, RZ, 0x2, R4.reuse ;  /* 0x00000002ff3c7819 */ /* 0x100fe20000011404 */
[----:B------:R-:W-:Y:S01]  /*1510*/  USEL UR43, UR40, 0x1, UP0 ;  /* 0x00000001282b7887 */ /* 0x000fe20008000000 */
[----:B------:R-:W-:Y:S01]  /*1520*/  SHF.R.S32.HI R5, RZ, 0x1f, R4 ;  /* 0x0000001fff057819 */ /* 0x000fe20000011404 */
[----:B------:R-:W-:Y:S01]  /*1530*/  USHF.L.U32 UR46, UR40, 0x1, URZ ;  /* 0x00000001282e7899 */ /* 0x000fe2000800063f */
[----:B------:R-:W-:Y:S01]  /*1540*/  LOP3.LUT R62, R4, 0xfffffffc, RZ, 0xc0, !PT ;  /* 0xfffffffc043e7812 */ /* 0x000fe200078ec0ff */
[----:B------:R-:W-:Y:S01]  /*1550*/  UIADD3 UR43, -UR43, UR40, URZ ;  /* 0x000000282b2b7290 */ /* 0x000fe2000fffe13f */
[----:B------:R-:W-:-:S02]  /*1560*/  LEA.HI R5, R5, R60, RZ, 0x3 ;  /* 0x0000003c05057211 */ /* 0x000fc400078f18ff */
[----:B------:R-:W-:Y:S01]  /*1570*/  ISETP.NE.AND P0, PT, R14, RZ, PT ;  /* 0x000000ff0e00720c */ /* 0x000fe20003f05270 */
[----:B------:R-:W-:Y:S01]  /*1580*/  IMAD.IADD R62, R3, 0x1, -R62 ;  /* 0x00000001033e7824 */ /* 0x000fe200078e0a3e */
[----:B------:R-:W-:Y:S01]  /*1590*/  LOP3.LUT R5, R5, 0xfffffff8, RZ, 0xc0, !PT ;  /* 0xfffffff805057812 */ /* 0x000fe200078ec0ff */
[----:B------:R-:W-:Y:S01]  /*15a0*/  USHF.L.U32 UR42, UR42, 0x3, URZ ;  /* 0x000000032a2a7899 */ /* 0x000fe2000800063f */
[----:B------:R-:W-:-:S03]  /*15b0*/  SEL R69, RZ, 0x1, P0 ;  /* 0x00000001ff457807 */ /* 0x000fc60000000000 */
[----:B------:R-:W-:Y:S01]  /*15c0*/  IMAD.IADD R60, R60, 0x1, -R5 ;  /* 0x000000013c3c7824 */ /* 0x000fe200078e0a05 */
[----:B-1----:R-:W-:Y:S01]  /*15d0*/  ULEA UR41, UR4, UR41, 0x18 ;  /* 0x0000002904297291 */ /* 0x002fe2000f8ec03f */
[----:B------:R-:W-:Y:S01]  /*15e0*/  SHF.R.S32.HI R5, RZ, 0x5, R0 ;  /* 0x00000005ff057819 */ /* 0x000fe20000011400 */
[----:B------:R-:W-:Y:S02]  /*15f0*/  IMAD.U32 R64, RZ, RZ, UR42 ;  /* 0x0000002aff407e24 */ /* 0x000fe4000f8e00ff */
[----:B------:R-:W-:Y:S01]  /*1600*/  UIADD3 UR47, UR41, 0x60, URZ ;  /* 0x00000060292f7890 */ /* 0x000fe2000fffe03f */
[--C-:B------:R-:W-:Y:S01]  /*1610*/  SHF.R.S32.HI R61, RZ, 0x1f, R60.reuse ;  /* 0x0000001fff3d7819 */ /* 0x100fe2000001143c */
[----:B------:R-:W-:Y:S01]  /*1620*/  UIADD3 UR4, UR41, 0x180, URZ ;  /* 0x0000018029047890 */ /* 0x000fe2000fffe03f */
[C-C-:B------:R-:W-:Y:S01]  /*1630*/  IMAD R67, R5.reuse, -0x10, -R60.reuse ;  /* 0xfffffff005437824 */ /* 0x140fe200078e0a3c */
[----:B------:R-:W-:Y:S01]  /*1640*/  UIADD3 UR5, UR41, 0xa180, URZ ;  /* 0x0000a18029057890 */ /* 0x000fe2000fffe03f */
[C---:B------:R-:W-:Y:S01]  /*1650*/  LOP3.LUT R66, R64.reuse, 0x8, RZ, 0xc0, !PT ;  /* 0x0000000840427812 */ /* 0x040fe200078ec0ff */
[----:B------:R-:W-:Y:S01]  /*1660*/  USHF.R.U32.HI UR4, URZ, 0x4, UR4 ;  /* 0x000000043f047899 */ /* 0x000fe20008011604 */
[----:B------:R-:W-:Y:S01]  /*1670*/  IMAD.U32 R63, RZ, RZ, UR47 ;  /* 0x0000002fff3f7e24 */ /* 0x000fe2000f8e00ff */
[----:B------:R-:W-:Y:S01]  /*1680*/  USHF.R.U32.HI UR5, URZ, 0x4, UR5 ;  /* 0x000000043f057899 */ /* 0x000fe20008011605 */
[----:B------:R-:W-:Y:S01]  /*1690*/  IMAD.WIDE R60, R5, 0x10, R60 ;  /* 0x00000010053c7825 */ /* 0x000fe200078e023c */
[----:B------:R-:W-:Y:S01]  /*16a0*/  ULOP3.LUT UR4, UR4, 0x3fff, URZ, 0xc0, !UPT ;  /* 0x00003fff04047892 */ /* 0x000fe2000f8ec03f */
[----:B------:R-:W-:Y:S01]  /*16b0*/  LOP3.LUT R64, R64, 0x8, RZ, 0xc, !PT ;  /* 0x0000000840407812 */ /* 0x000fe200078e0cff */
[----:B------:R-:W-:Y:S01]  /*16c0*/  ULOP3.LUT UR5, UR5, 0x3fff, URZ, 0xc0, !UPT ;  /* 0x00003fff05057892 */ /* 0x000fe2000f8ec03f */
[----:B------:R-:W-:Y:S01]  /*16d0*/  VIADD R65, R63, UR42 ;  /* 0x0000002a3f417c36 */ /* 0x000fe20008000000 */
[----:B------:R-:W-:Y:S01]  /*16e0*/  LOP3.LUT R66, R66, 0x18, RZ, 0x3c, !PT ;  /* 0x0000001842427812 */ /* 0x000fe200078e3cff */
[----:B------:R-:W-:Y:S01]  /*16f0*/  VIADD R67, R67, UR6 ;  /* 0x0000000643437c36 */ /* 0x000fe20008000000 */
[----:B------:R-:W-:-:S02]  /*1700*/  ULOP3.LUT UR44, UR4, 0x10000, URZ, 0xfc, !UPT ;  /* 0x00010000042c7892 */ /* 0x000fc4000f8efc3f */
[----:B------:R-:W-:-:S12]  /*1710*/  ULOP3.LUT UR45, UR5, 0x10000, URZ, 0xfc, !UPT ;  /* 0x00010000052d7892 */ /* 0x000fd8000f8efc3f */
.L_x_106:
[----:B------:R-:W-:Y:S01]  /*1720*/  SHF.L.U32 R0, R69, 0x1f, RZ ;  /* 0x0000001f45007819 */ /* 0x000fe200000006ff */
[----:B------:R-:W-:Y:S02]  /*1730*/  ULDC UR4, c[0x0][0x28c] ;  /* 0x0000a30000047ab9 */ /* 0x000fe40000000800 */
[----:B------:R-:W-:Y:S01]  /*1740*/  ISETP.LT.AND P1, PT, RZ, UR4, PT ;  /* 0x00000004ff007c0c */ /* 0x000fe2000bf21270 */
[----:B-1----:R-:W1:Y:S02]  /*1750*/  SYNCS.PHASECHK.TRANS64.TRYWAIT P0, [R63+UR42], R0 ;  /* 0x000000003f0075a7 */ /* 0x002e64000800016a */
[----:B-1-34-:R-:W-:Y:S10]  /*1760*/  @!P0 BRA `(.L_x_19) ;  /* 0x0000004000288947 */ /* 0x01aff40003800000 */
.L_x_129:
[----:B------:R-:W-:Y:S05]  /*1770*/  @P1 BRA `(.L_x_20) ;  /* 0x0000000000401947 */ /* 0x000fea0003800000 */
[----:B-1----:R-:W-:Y:S01]  /*1780*/  MOV R0, 0x0 ;  /* 0x0000000000007802 */ /* 0x002fe20000000f00 */
[----:B------:R-:W-:Y:S01]  /*1790*/  ULDC.64 UR4, c[0x4][0x68] ;  /* 0x01001a0000047ab9 */ /* 0x000fe20000000a00 */
[----:B------:R-:W-:Y:S01]  /*17a0*/  ULDC.64 UR6, c[0x4][0x8] ;  /* 0x0100020000067ab9 */ /* 0x000fe20000000a00 */
[----:B------:R-:W-:Y:S01]  /*17b0*/  IMAD.U32 R4, RZ, RZ, UR4 ;  /* 0x00000004ff047e24 */ /* 0x000fe2000f8e00ff */
[----:B------:R1:W2:Y:S01]  /*17c0*/  LDC.64 R14, c[0x4][R0] ;  /* 0x01000000000e7b82 */ /* 0x0002a20000000a00 */
[----:B------:R-:W-:Y:S01]  /*17d0*/  IMAD.U32 R5, RZ, RZ, UR5 ;  /* 0x00000005ff057e24 */ /* 0x000fe2000f8e00ff */
[----:B------:R-:W-:Y:S01]  /*17e0*/  ULDC.64 UR4, c[0x4][0x70] ;  /* 0x01001c0000047ab9 */ /* 0x000fe20000000a00 */
[----:B------:R-:W-:Y:S02]  /*17f0*/  IMAD.U32 R10, RZ, RZ, UR6 ;  /* 0x00000006ff0a7e24 */ /* 0x000fe4000f8e00ff */
[----:B------:R-:W-:Y:S02]  /*1800*/  IMAD.U32 R6, RZ, RZ, UR4 ;  /* 0x00000004ff067e24 */ /* 0x000fe4000f8e00ff */
[----:B------:R-:W-:-:S02]  /*1810*/  IMAD.U32 R7, RZ, RZ, UR5 ;  /* 0x00000005ff077e24 */ /* 0x000fc4000f8e00ff */
[----:B------:R-:W-:Y:S02]  /*1820*/  IMAD.U32 R11, RZ, RZ, UR7 ;  /* 0x00000007ff0b7e24 */ /* 0x000fe4000f8e00ff */
[----:B------:R-:W-:Y:S02]  /*1830*/  IMAD.MOV.U32 R8, RZ, RZ, 0x1e1 ;  /* 0x000001e1ff087424 */ /* 0x000fe400078e00ff */
[----:B0-----:R-:W-:Y:S02]  /*1840*/  IMAD.MOV.U32 R12, RZ, RZ, 0x1 ;  /* 0x00000001ff0c7424 */ /* 0x001fe400078e00ff */
[----:B-1----:R-:W-:-:S07]  /*1850*/  IMAD.MOV.U32 R13, RZ, RZ, RZ ;  /* 0x000000ffff0d7224 */ /* 0x002fce00078e00ff */
[----:B------:R-:W-:-:S07]  /*1860*/  LEPC R20, `(.L_x_20) ;  /* 0x000000001014794e */ /* 0x000fce0000000000 */
[----:B--2--5:R-:W-:Y:S05]  /*1870*/  CALL.ABS.NOINC R14 ;  /* 0x000000000e007343 */ /* 0x024fea0003c00000 */
.L_x_20:
[----:B-1----:R-:W-:-:S04]  /*1880*/  LOP3.LUT R0, R16, 0x1, RZ, 0xfc, !PT ;  /* 0x0000000110007812 */ /* 0x002fc800078efcff */
[----:B------:R-:W-:-:S13]  /*1890*/  ISETP.NE.AND P0, PT, R0, 0x3, PT ;  /* 0x000000030000780c */ /* 0x000fda0003f05270 */
[----:B------:R-:W-:Y:S05]  /*18a0*/  @!P0 BRA `(.L_x_21) ;  /* 0x0000000000048947 */ /* 0x000fea0003800000 */
[----:B------:R-:W-:Y:S01]  /*18b0*/  BPT.TRAP 0x1 ;  /* 0x000000040000795c */ /* 0x000fe20000300000 */
.L_x_21:
[----:B------:R-:W-:Y:S02]  /*18c0*/  IMAD.U32 R3, RZ, RZ, UR38 ;  /* 0x00000026ff037e24 */ /* 0x000fe4000f8e00ff */
[----:B------:R-:W-:-:S03]  /*18d0*/  IMAD.U32 R0, RZ, RZ, UR39 ;  /* 0x00000027ff007e24 */ /* 0x000fc6000f8e00ff */
[----:B------:R-:W-:Y:S02]  /*18e0*/  LEA R3, R3, UR41, 0x3 ;  /* 0x0000002903037c11 */ /* 0x000fe4000f8e18ff */
[----:B------:R-:W-:-:S04]  /*18f0*/  SHF.L.U32 R0, R0, 0x1f, RZ ;  /* 0x0000001f00007819 */ /* 0x000fc800000006ff */
[----:B------:R1:W2:Y:S01]  /*1900*/  SYNCS.PHASECHK.TRANS64.TRYWAIT P1, [R3+URZ], R0 ;  /* 0x00000000030075a7 */ /* 0x0002a2000802017f */
[----:B------:R-:W-:Y:S05]  /*1910*/  @!P0 BRA `(.L_x_22) ;  /* 0x0000000000048947 */ /* 0x000fea0003800000 */
[----:B------:R-:W-:Y:S01]  /*1920*/  BPT.TRAP 0x1 ;  /* 0x000000040000795c */ /* 0x000fe20000300000 */
.L_x_22:
[----:B--2---:R-:W-:Y:S05]  /*1930*/  @P1 BRA `(.L_x_23) ;  /* 0x0000000000081947 */ /* 0x004fea0003800000 */
[----:B------:R-:W2:Y:S02]  /*1940*/  SYNCS.PHASECHK.TRANS64.TRYWAIT P1, [R3+URZ], R0 ;  /* 0x00000000030075a7 */ /* 0x000ea4000802017f */
[----:B--2---:R-:W-:Y:S05]  /*1950*/  @!P1 BRA `(.L_x_24) ;  /* 0x0000003c00c09947 */ /* 0x004fea0003800000 */
.L_x_23:
[----:B------:R-:W-:Y:S05]  /*1960*/  WARPSYNC.ALL ;  /* 0x0000000000007948 */ /* 0x000fea0003800000 */
[----:B------:R-:W-:Y:S01]  /*1970*/  ULEA UR8, UR38, UR44, 0x9 ;  /* 0x0000002c26087291 */ /* 0x000fe2000f8e483f */
[----:B------:R-:W-:Y:S01]  /*1980*/  WARPGROUP.ARRIVE ;  /* 0x00000000000079c5 */ /* 0x000fe20000000000 */
[----:B------:R-:W-:Y:S01]  /*1990*/  ULEA UR9, UR38, UR45, 0x9 ;  /* 0x0000002d26097291 */ /* 0x000fe2000f8e483f */
[----:B-12---:R-:W-:Y:S01]  /*19a0*/  IMAD.U32 R0, RZ, RZ, UR43 ;  /* 0x0000002bff007e24 */ /* 0x006fe2000f8e00ff */
[----:B------:R-:W-:Y:S01]  /*19b0*/  UMOV UR5, 0x40000040 ;  /* 0x4000004000057882 */ /* 0x000fe20000000000 */
[----:B------:R-:W-:-:S02]  /*19c0*/  UMOV UR7, 0x40000040 ;  /* 0x4000004000077882 */ /* 0x000fc40000000000 */
[----:B------:R-:W-:Y:S01]  /*19d0*/  UMOV UR4, UR8 ;  /* 0x0000000800047c82 */ /* 0x000fe20008000000 */
[----:B------:R-:W-:Y:S01]  /*19e0*/  ISETP.GE.AND P1, PT, R0, 0x1, PT ;  /* 0x000000010000780c */ /* 0x000fe20003f26270 */
[----:B------:R-:W-:Y:S02]  /*19f0*/  UMOV UR6, UR9 ;  /* 0x0000000900067c82 */ /* 0x000fe40008000000 */
[----:B------:R-:W-:Y:S01]  /*1a00*/  IGMMA.64x64x32.S8.S8 R24, gdesc[UR4], RZ, !UPT, gsb0 ;  /* 0x01e00000041879f1 */ /* 0x000fe2000c0410ff */
[----:B------:R-:W-:Y:S02]  /*1a10*/  UIADD3 UR4, UR8, 0x2, URZ ;  /* 0x0000000208047890 */ /* 0x000fe4000fffe03f */
[----:B------:R-:W-:Y:S01]  /*1a20*/  UIADD3 UR6, UR9, 0x2, URZ ;  /* 0x0000000209067890 */ /* 0x000fe2000fffe03f */
[----:B------:R-:W-:Y:S01]  /*1a30*/  UMOV UR5, 0x40000040 ;  /* 0x4000004000057882 */ /* 0x000fe20000000000 */
[----:B------:R-:W-:Y:S01]  /*1a40*/  UMOV UR7, 0x40000040 ;  /* 0x4000004000077882 */ /* 0x000fe20000000000 */
[----:B------:R-:W-:-:S02]  /*1a50*/  WARPGROUP.DEPBAR.LE gsb0, 0x0 ;  /* 0x00008000000079c5 */ /* 0x000fc40000010000 */
[----:B------:R-:W-:-:S06]  /*1a60*/  WARPGROUP.ARRIVE ;  /* 0x00000000000079c5 */ /* 0x000fcc0000000000 */
[----:B------:R-:W-:Y:S01]  /*1a70*/  IGMMA.64x64x32.S8.S8 R24, gdesc[UR4], R24, gsb0 ;  /* 0x01e00000041879f1 */ /* 0x000fe20008041018 */
[----:B------:R-:W-:Y:S02]  /*1a80*/  UIADD3 UR4, UR8, 0x4, URZ ;  /* 0x0000000408047890 */ /* 0x000fe4000fffe03f */
[----:B------:R-:W-:Y:S01]  /*1a90*/  UIADD3 UR6, UR9, 0x4, URZ ;  /* 0x0000000409067890 */ /* 0x000fe2000fffe03f */
[----:B------:R-:W-:Y:S01]  /*1aa0*/  UMOV UR5, 0x40000040 ;  /* 0x4000004000057882 */ /* 0x000fe20000000000 */
[----:B------:R-:W-:Y:S01]  /*1ab0*/  UMOV UR7, 0x40000040 ;  /* 0x4000004000077882 */ /* 0x000fe20000000000 */
[----:B------:R-:W-:Y:S02]  /*1ac0*/  WARPGROUP.DEPBAR.LE gsb0, 0x0 ;  /* 0x00008000000079c5 */ /* 0x000fe40000010000 */
        /* <DEDUP_REMOVED lines=8> */
[----:B------:R-:W-:Y:S03]  /*1b50*/  IGMMA.64x64x32.S8.S8 R24, gdesc[UR4], R24, gsb0 ;  /* 0x01e00000041879f1 */ /* 0x000fe60008041018 */
[----:B------:R-:W-:Y:S02]  /*1b60*/  WARPGROUP.DEPBAR.LE gsb0, 0x0 ;  /* 0x00008000000079c5 */ /* 0x000fe40000010000 */
[----:B------:R-:W-:Y:S05]  /*1b70*/  @!P1 BRA `(.L_x_25) ;  /* 0x0000000400149947 */ /* 0x000fea0003800000 */
[----:B------:R-:W-:Y:S01]  /*1b80*/  UIADD3 UR4, UR38, 0x1, URZ ;  /* 0x0000000126047890 */ /* 0x000fe2000fffe03f */
[----:B------:R-:W-:Y:S02]  /*1b90*/  IMAD.U32 R0, RZ, RZ, UR43 ;  /* 0x0000002bff007e24 */ /* 0x000fe4000f8e00ff */
[----:B------:R-:W-:Y:S01]  /*1ba0*/  IMAD.U32 R3, RZ, RZ, UR38 ;  /* 0x00000026ff037e24 */ /* 0x000fe2000f8e00ff */
[----:B------:R-:W-:-:S04]  /*1bb0*/  UISETP.NE.AND UP0, UPT, UR4, 0x5, UPT ;  /* 0x000000050400788c */ /* 0x000fc8000bf05270 */
[----:B------:R-:W-:Y:S02]  /*1bc0*/  USEL UR5, URZ, 0x1, UP0 ;  /* 0x000000013f057887 */ /* 0x000fe40008000000 */
[----:B------:R-:W-:Y:S02]  /*1bd0*/  USEL UR8, UR4, URZ, UP0 ;  /* 0x0000003f04087287 */ /* 0x000fe40008000000 */
[----:B------:R-:W-:-:S06]  /*1be0*/  ULOP3.LUT UR5, UR39, UR5, URZ, 0x3c, !UPT ;  /* 0x0000000527057292 */ /* 0x000fcc000f8e3c3f */
[----:B------:R-:W-:-:S07]  /*1bf0*/  IMAD.U32 R6, RZ, RZ, UR5 ;  /* 0x00000005ff067e24 */ /* 0x000fce000f8e00ff */
.L_x_32:
[----:B------:R-:W-:Y:S05]  /*1c00*/  @!P0 BRA `(.L_x_26) ;  /* 0x0000000000048947 */ /* 0x000fea0003800000 */
[----:B------:R-:W-:Y:S01]  /*1c10*/  BPT.TRAP 0x1 ;  /* 0x000000040000795c */ /* 0x000fe20000300000 */
.L_x_26:
[----:B------:R-:W-:Y:S01]  /*1c20*/  ULEA UR4, UR8, UR41, 0x3 ;  /* 0x0000002908047291 */ /* 0x000fe2000f8e183f */
[----:B------:R-:W-:-:S08]  /*1c30*/  SHF.L.U32 R4, R6, 0x1f, RZ ;  /* 0x0000001f06047819 */ /* 0x000fd000000006ff */
[----:B------:R1:W2:Y:S01]  /*1c40*/  SYNCS.PHASECHK.TRANS64.TRYWAIT P1, [UR4], R4 ;  /* 0x00000004ff0075a7 */ /* 0x0002a20008020144 */
[----:B------:R-:W-:Y:S05]  /*1c50*/  @!P0 BRA `(.L_x_27) ;  /* 0x0000000000048947 */ /* 0x000fea0003800000 */
[----:B------:R-:W-:Y:S01]  /*1c60*/  BPT.TRAP 0x1 ;  /* 0x000000040000795c */ /* 0x000fe20000300000 */
.L_x_27:
[----:B--2---:R-:W-:Y:S05]  /*1c70*/  @P1 BRA `(.L_x_28) ;  /* 0x0000000000081947 */ /* 0x004fea0003800000 */
[----:B------:R-:W2:Y:S02]  /*1c80*/  SYNCS.PHASECHK.TRANS64.TRYWAIT P1, [UR4], R4 ;  /* 0x00000004ff0075a7 */ /* 0x000ea40008020144 */
[----:B--2---:R-:W-:Y:S05]  /*1c90*/  @!P1 BRA `(.L_x_29) ;  /* 0x0000003c00049947 */ /* 0x004fea0003800000 */
.L_x_28:
[----:B------:R-:W-:Y:S01]  /*1ca0*/  ULEA UR9, UR8, UR44, 0x9 ;  /* 0x0000002c08097291 */ /* 0x000fe2000f8e483f */
[----:B------:R-:W-:Y:S01]  /*1cb0*/  WARPGROUP.ARRIVE ;  /* 0x00000000000079c5 */ /* 0x000fe20000000000 */
[----:B------:R-:W-:Y:S01]  /*1cc0*/  ULEA UR10, UR8, UR45, 0x9 ;  /* 0x0000002d080a7291 */ /* 0x000fe2000f8e483f */
[----:B------:R-:W-:Y:S01]  /*1cd0*/  UMOV UR5, 0x40000040 ;  /* 0x4000004000057882 */ /* 0x000fe20000000000 */
[----:B------:R-:W-:-:S03]  /*1ce0*/  UMOV UR7, 0x40000040 ;  /* 0x4000004000077882 */ /* 0x000fc60000000000 */
[----:B------:R-:W-:Y:S02]  /*1cf0*/  UMOV UR4, UR9 ;  /* 0x0000000900047c82 */ /* 0x000fe40008000000 */
[----:B------:R-:W-:Y:S02]  /*1d00*/  UMOV UR6, UR10 ;  /* 0x0000000a00067c82 */ /* 0x000fe40008000000 */
[----:B------:R-:W-:Y:S01]  /*1d10*/  IGMMA.64x64x32.S8.S8 R24, gdesc[UR4], R24, gsb0 ;  /* 0x01e00000041879f1 */ /* 0x000fe20008041018 */
        /* <DEDUP_REMOVED lines=23> */
[----:B------:R-:W-:Y:S01]  /*1e90*/  BPT.TRAP 0x1 ;  /* 0x000000040000795c */ /* 0x000fe20000300000 */
.L_x_30:
[----:B------:R-:W-:-:S13]  /*1ea0*/  ISETP.NE.AND P1, PT, R57, RZ, PT ;  /* 0x000000ff3900720c */ /* 0x000fda0003f25270 */
[----:B-12---:R-:W-:-:S05]  /*1eb0*/  @P1 LEA R4, R3, UR41, 0x3 ;  /* 0x0000002903041c11 */ /* 0x006fca000f8e18ff */
[----:B------:R-:W-:-:S05]  /*1ec0*/  @P1 VIADD R5, R4, 0x28 ;  /* 0x0000002804051836 */ /* 0x000fca0000000000 */
[----:B------:R-:W-:-:S04]  /*1ed0*/  @P1 PRMT R5, R56, 0x654, R5 ;  /* 0x0000065438051816 */ /* 0x000fc80000000005 */
[----:B------:R1:W-:Y:S01]  /*1ee0*/  @P1 SYNCS.ARRIVE.TRANS64.RED.A1T0 RZ, [R5+URZ], RZ ;  /* 0x000000ff05ff19a7 */ /* 0x0003e2000810043f */
[----:B------:R-:W-:-:S13]  /*1ef0*/  ISETP.GT.U32.AND P1, PT, R16, 0x1, PT ;  /* 0x000000011000780c */ /* 0x000fda0003f24070 */
[----:B-1----:R-:W-:Y:S05]  /*1f00*/  @P1 BRA `(.L_x_31) ;  /* 0x0000000000041947 */ /* 0x002fea0003800000 */
[----:B------:R-:W-:Y:S01]  /*1f10*/  BPT.TRAP 0x1 ;  /* 0x000000040000795c */ /* 0x000fe20000300000 */
.L_x_31:
[----:B------:R-:W-:Y:S01]  /*1f20*/  UIADD3 UR8, UR8, 0x1, URZ ;  /* 0x0000000108087890 */ /* 0x000fe2000fffe03f */
[C---:B------:R-:W-:Y:S01]  /*1f30*/  ISETP.GT.AND P2, PT, R0.reuse, 0x1, PT ;  /* 0x000000010000780c */ /* 0x040fe20003f44270 */
[----:B------:R-:W-:Y:S02]  /*1f40*/  VIADD R3, R3, 0x1 ;  /* 0x0000000103037836 */ /* 0x000fe40000000000 */
[----:B------:R-:W-:Y:S01]  /*1f50*/  UISETP.NE.AND UP0, UPT, UR8, 0x5, UPT ;  /* 0x000000050800788c */ /* 0x000fe2000bf05270 */
[----:B------:R-:W-:Y:S02]  /*1f60*/  VIADD R0, R0, 0xffffffff ;  /* 0xffffffff00007836 */ /* 0x000fe40000000000 */
[C---:B------:R-:W-:Y:S01]  /*1f70*/  ISETP.NE.AND P1, PT, R3.reuse, 0x5, PT ;  /* 0x000000050300780c */ /* 0x040fe20003f25270 */
[----:B------:R-:W-:Y:S02]  /*1f80*/  USEL UR4, URZ, 0x1, UP0 ;  /* 0x000000013f047887 */ /* 0x000fe40008000000 */
[----:B------:R-:W-:Y:S01]  /*1f90*/  USEL UR8, UR8, URZ, UP0 ;  /* 0x0000003f08087287 */ /* 0x000fe20008000000 */
[----:B------:R-:W-:-:S03]  /*1fa0*/  SEL R3, R3, RZ, P1 ;  /* 0x000000ff03037207 */ /* 0x000fc60000800000 */
[----:B------:R-:W-:Y:S01]  /*1fb0*/  LOP3.LUT R6, R6, UR4, RZ, 0x3c, !PT ;  /* 0x0000000406067c12 */ /* 0x000fe2000f8e3cff */
[----:B------:R-:W-:Y:S07]  /*1fc0*/  @P2 BRA `(.L_x_32) ;  /* 0xfffffffc000c2947 */ /* 0x000fee000383ffff */
.L_x_25:
[----:B------:R-:W1:Y:S01]  /*1fd0*/  LDC R0, c[0x0][0x28c] ;  /* 0x0000a300ff007b82 */ /* 0x000e620000000800 */
[----:B------:R2:W-:Y:S01]  /*1fe0*/  SYNCS.ARRIVE.TRANS64.A1T0 RZ, [R64+UR47], RZ ;  /* 0x000000ff40ff79a7 */ /* 0x0005e2000810002f */
[----:B-1----:R-:W-:-:S13]  /*1ff0*/  ISETP.GE.AND P1, PT, R0, 0x1, PT ;  /* 0x000000010000780c */ /* 0x002fda0003f26270 */
[----:B--2---:R-:W-:Y:S05]  /*2000*/  @!P1 BRA `(.L_x_33) ;  /* 0x0000000000449947 */ /* 0x004fea0003800000 */
[----:B------:R-:W-:Y:S05]  /*2010*/  @!P0 BRA `(.L_x_34) ;  /* 0x0000000000048947 */ /* 0x000fea0003800000 */
[----:B------:R-:W-:Y:S01]  /*2020*/  BPT.TRAP 0x1 ;  /* 0x000000040000795c */ /* 0x000fe20000300000 */
.L_x_34:
[----:B------:R-:W-:-:S13]  /*2030*/  ISETP.NE.AND P0, PT, R57, RZ, PT ;  /* 0x000000ff3900720c */ /* 0x000fda0003f05270 */
[----:B------:R-:W-:-:S05]  /*2040*/  VOTEU.ANY UP0, P0 ;  /* 0x00000000003f7886 */ /* 0x000fca0000000100 */
[----:B------:R-:W-:-:S06]  /*2050*/  @UP0 UIADD3 UR4, UR43, UR38, URZ ;  /* 0x000000262b040290 */ /* 0x000fcc000fffe03f */
[----:B------:R-:W-:Y:S02]  /*2060*/  IMAD.U32 R4, RZ, RZ, UR4 ;  /* 0x00000004ff047e24 */ /* 0x000fe4000f8e00ff */
[----:B------:R-:W-:Y:S02]  /*2070*/  IMAD.U32 R3, RZ, RZ, UR4 ;  /* 0x00000004ff037e24 */ /* 0x000fe4000f8e00ff */
[----:B------:R-:W-:-:S05]  /*2080*/  @P0 IMAD.WIDE.U32 R4, R4, -0x33333333, RZ ;  /* 0xcccccccd04040825 */ /* 0x000fca00078e00ff */
[----:B------:R-:W-:-:S05]  /*2090*/  @P0 SHF.R.U32.HI R0, RZ, 0x2, R5 ;  /* 0x00000002ff000819 */ /* 0x000fca0000011605 */
[----:B------:R-:W-:-:S05]  /*20a0*/  @P0 IMAD R0, R0, -0x5, R3 ;  /* 0xfffffffb00000824 */ /* 0x000fca00078e0203 */
[----:B------:R-:W-:-:S05]  /*20b0*/  @P0 LEA R0, R0, UR41, 0x3 ;  /* 0x0000002900000c11 */ /* 0x000fca000f8e18ff */
[----:B------:R-:W-:-:S05]  /*20c0*/  @P0 VIADD R3, R0, 0x28 ;  /* 0x0000002800030836 */ /* 0x000fca0000000000 */
[----:B------:R-:W-:-:S04]  /*20d0*/  @P0 PRMT R3, R56, 0x654, R3 ;  /* 0x0000065438030816 */ /* 0x000fc80000000003 */
[----:B------:R1:W-:Y:S01]  /*20e0*/  @P0 SYNCS.ARRIVE.TRANS64.RED.A1T0 RZ, [R3+URZ], RZ ;  /* 0x000000ff03ff09a7 */ /* 0x0003e2000810043f */
[----:B------:R-:W-:-:S13]  /*20f0*/  ISETP.GT.U32.AND P0, PT, R16, 0x1, PT ;  /* 0x000000011000780c */ /* 0x000fda0003f04070 */
[----:B-1----:R-:W-:Y:S05]  /*2100*/  @P0 BRA `(.L_x_33) ;  /* 0x0000000000040947 */ /* 0x002fea0003800000 */
[----:B------:R-:W-:Y:S01]  /*2110*/  BPT.TRAP 0x1 ;  /* 0x000000040000795c */ /* 0x000fe20000300000 */
.L_x_33:
[----:B------:R-:W-:Y:S01]  /*2120*/  SHF.L.U32 R0, R69, 0x1f, RZ ;  /* 0x0000001f45007819 */ /* 0x000fe200000006ff */
[----:B------:R-:W-:Y:S01]  /*2130*/  UIADD3 UR38, UR46, UR38, URZ ;  /* 0x000000262e267290 */ /* 0x000fe2000fffe03f */
[----:B------:R-:W1:Y:S01]  /*2140*/  LDC R15, c[0x0][0x288] ;  /* 0x0000a200ff0f7b82 */ /* 0x000e620000000800 */
[----:B------:R-:W-:Y:S01]  /*2150*/  UISETP.GE.U32.AND UP1, UPT, UR46, 0x5, UPT ;  /* 0x000000052e00788c */ /* 0x000fe2000bf26070 */
[----:B------:R-:W-:Y:S01]  /*2160*/  IMAD.SHL.U32 R8, R62, 0x2, RZ ;  /* 0x000000023e087824 */ /* 0x000fe200078e00ff */
[----:B------:R-:W-:Y:S02]  /*2170*/  UISETP.GT.U32.AND UP0, UPT, UR38, 0x4, UPT ;  /* 0x000000042600788c */ /* 0x000fe4000bf04070 */
[----:B------:R-:W-:Y:S02]  /*2180*/  UIMAD.WIDE.U32 UR4, UR38, -0x33333333, URZ ;  /* 0xcccccccd260478a5 */ /* 0x000fe4000f8e003f */
[----:B------:R-:W-:Y:S01]  /*2190*/  UISETP.LT.U32.AND UP0, UPT, UR46, 0x5, UP0 ;  /* 0x000000052e00788c */ /* 0x000fe20008701070 */
[----:B------:R-:W2:Y:S01]  /*21a0*/  SYNCS.PHASECHK.TRANS64.TRYWAIT P0, [R63+UR42+0x10], R0 ;  /* 0x000010003f0075a7 */ /* 0x000ea2000800016a */
[----:B------:R-:W-:Y:S01]  /*21b0*/  USHF.R.U32.HI UR4, URZ, 0x2, UR5 ;  /* 0x000000023f047899 */ /* 0x000fe20008011605 */
[----:B------:R-:W-:Y:S01]  /*21c0*/  SHF.R.S32.HI R9, RZ, 0x1f, R8 ;  /* 0x0000001fff097819 */ /* 0x000fe20000011408 */
[----:B------:R-:W-:-:S02]  /*21d0*/  USEL UR6, URZ, 0x1, !UP0 ;  /* 0x000000013f067887 */ /* 0x000fc4000c000000 */
[----:B------:R-:W-:Y:S02]  /*21e0*/  UIMAD UR38, UR4, -0x5, UR38 ;  /* 0xfffffffb042678a4 */ /* 0x000fe4000f8e0226 */
[----:B------:R-:W-:-:S04]  /*21f0*/  ULOP3.LUT UR39, UR39, UR6, URZ, 0x3c, !UPT ;  /* 0x0000000627277292 */ /* 0x000fc8000f8e3c3f */
[----:B------:R-:W-:Y:S01]  /*2200*/  @UP1 ULOP3.LUT UR39, UR39, 0x1, UR4, 0x78, !UPT ;  /* 0x0000000127271892 */ /* 0x000fe2000f8e7804 */
[----:B-12---:R-:W-:Y:S11]  /*2210*/  @!P0 BRA `(.L_x_35) ;  /* 0x0000003400bc8947 */ /* 0x006ff60003800000 */
.L_x_130:
[----:B-1----:R-:W-:Y:S01]  /*2220*/  IMAD.SHL.U32 R0, R19, 0x40, RZ ;  /* 0x0000004013007824 */ /* 0x002fe200078e00ff */
[----:B------:R-:W-:Y:S01]  /*2230*/  ULDC UR6, c[0x0][0x284] ;  /* 0x0000a10000067ab9 */ /* 0x000fe20000000800 */
[----:B------:R-:W-:Y:S01]  /*2240*/  IMAD.SHL.U32 R22, R22, 0x40, RZ ;  /* 0x0000004016167824 */ /* 0x000fe200078e00ff */
[----:B------:R-:W-:Y:S01]  /*2250*/  SHF.R.S32.HI R71, RZ, 0x1f, R2 ;  /* 0x0000001fff477819 */ /* 0x000fe20000011402 */
[----:B------:R-:W-:Y:S01]  /*2260*/  ULDC.64 UR4, c[0x0][0x5d0] ;  /* 0x0001740000047ab9 */ /* 0x000fe20000000a00 */
[----:B------:R-:W-:Y:S01]  /*2270*/  ISETP.GE.AND P0, PT, R0, UR6, PT ;  /* 0x0000000600007c0c */ /* 0x000fe2000bf06270 */
[----:B------:R-:W-:Y:S01]  /*2280*/  IMAD.WIDE.U32 R4, R2, UR4, R8 ;  /* 0x0000000402047c25 */ /* 0x000fe2000f8e0008 */
[----:B------:R-:W-:Y:S02]  /*2290*/  SHF.R.S32.HI R70, RZ, 0x1f, R22 ;  /* 0x0000001fff467819 */ /* 0x000fe40000011416 */
[C---:B------:R-:W-:Y:S01]  /*22a0*/  ISETP.GE.OR P0, PT, R22.reuse, R15, P0 ;  /* 0x0000000f1600720c */ /* 0x040fe20000706670 */
[----:B------:R-:W-:Y:S01]  /*22b0*/  IMAD R3, R71, UR4, RZ ;  /* 0x0000000447037c24 */ /* 0x000fe2000f8e02ff */
[----:B------:R-:W-:-:S03]  /*22c0*/  IADD3 R4, P1, R22, R4, RZ ;  /* 0x0000000416047210 */ /* 0x000fc60007f3e0ff */
[----:B------:R-:W-:-:S05]  /*22d0*/  IMAD R3, R2, UR5, R3 ;  /* 0x0000000502037c24 */ /* 0x000fca000f8e0203 */
[----:B------:R-:W-:-:S03]  /*22e0*/  IADD3.X R5, R70, R5, R3, P1, !PT ;  /* 0x0000000546057210 */ /* 0x000fc60000ffe403 */
[----:B------:R-:W-:Y:S05]  /*22f0*/  @P0 BRA `(.L_x_36) ;  /* 0x0000001c00200947 */ /* 0x000fea0003800000 */
[----:B------:R-:W1:Y:S01]  /*2300*/  LDC.64 R10, c[0x0][0x5c8] ;  /* 0x00017200ff0a7b82 */ /* 0x000e620000000a00 */
[----:B0-----:R-:W-:Y:S01]  /*2310*/  IMAD.WIDE R12, R19, 0x40, R60 ;  /* 0x00000040130c7825 */ /* 0x001fe200078e023c */
[----:B------:R-:W-:Y:S01]  /*2320*/  ULDC.64 UR4, c[0x0][0x5c0] ;  /* 0x0001700000047ab9 */ /* 0x000fe20000000a00 */
[----:B------:R-:W-:Y:S02]  /*2330*/  BSSY B0, `(.L_x_36) ;  /* 0x00001c4000007945 */ /* 0x000fe40003800000 */
[----:B------:R-:W-:Y:S02]  /*2340*/  IMAD.IADD R72, R67, 0x1, -R0 ;  /* 0x0000000143487824 */ /* 0x000fe400078e0a00 */
[-C--:B-1----:R-:W-:Y:S02]  /*2350*/  IMAD R3, R13, R10.reuse, RZ ;  /* 0x0000000a0d037224 */ /* 0x082fe400078e02ff */
[----:B------:R-:W-:-:S04]  /*2360*/  IMAD.WIDE.U32 R4, R12, R10, R4 ;  /* 0x0000000a0c047225 */ /* 0x000fc800078e0004 */
[----:B------:R-:W-:Y:S01]  /*2370*/  IMAD R3, R12, R11, R3 ;  /* 0x0000000b0c037224 */ /* 0x000fe200078e0203 */
[----:B------:R-:W-:-:S03]  /*2380*/  IADD3 R6, P0, R4, UR4, RZ ;  /* 0x0000000404067c10 */ /* 0x000fc6000ff1e0ff */
[----:B------:R-:W-:Y:S01]  /*2390*/  IMAD.IADD R3, R5, 0x1, R3 ;  /* 0x0000000105037824 */ /* 0x000fe200078e0203 */
[----:B------:R-:W-:-:S04]  /*23a0*/  LEA R4, P1, R10, R6, 0x3 ;  /* 0x000000060a047211 */ /* 0x000fc800078218ff */
[----:B------:R-:W-:Y:S01]  /*23b0*/  IADD3.X R7, R3, UR5, RZ, P0, !PT ;  /* 0x0000000503077c10 */ /* 0x000fe200087fe4ff */
[----:B------:R-:W-:Y:S01]  /*23c0*/  IMAD R3, R62, -0x2, R15 ;  /* 0xfffffffe3e037824 */ /* 0x000fe200078e020f */
[----:B-----5:R-:W-:Y:S02]  /*23d0*/  ISETP.NE.AND P0, PT, R59, RZ, PT ;  /* 0x000000ff3b00720c */ /* 0x020fe40003f05270 */
[----:B------:R-:W-:Y:S01]  /*23e0*/  LEA.HI.X R5, R10, R7, R11, 0x3, P1 ;  /* 0x000000070a057211 */ /* 0x000fe200008f1c0b */
[----:B------:R-:W-:-:S10]  /*23f0*/  IMAD.IADD R73, R3, 0x1, -R22 ;  /* 0x0000000103497824 */ /* 0x000fd400078e0a16 */
[----:B------:R-:W-:Y:S05]  /*2400*/  @!P0 BRA `(.L_x_37) ;  /* 0x0000001400188947 */ /* 0x000fea0003800000 */
[----:B------:R-:W0:Y:S01]  /*2410*/  LDC.64 R14, c[0x0][0x5b0] ;  /* 0x00016c00ff0e7b82 */ /* 0x000e220000000a00 */
[----:B------:R-:W-:Y:S01]  /*2420*/  ULDC.64 UR4, c[0x0][0x5b8] ;  /* 0x00016e0000047ab9 */ /* 0x000fe20000000a00 */
[----:B------:R-:W-:Y:S01]  /*2430*/  ISETP.GE.AND P3, PT, R73, 0x1, PT ;  /* 0x000000014900780c */ /* 0x000fe20003f66270 */
[----:B------:R-:W-:Y:S01]  /*2440*/  IMAD.WIDE.U32 R8, R2, UR4, R8 ;  /* 0x0000000402087c25 */ /* 0x000fe2000f8e0008 */
[----:B------:R-:W-:Y:S02]  /*2450*/  BSSY B1, `(.L_x_38) ;  /* 0x000000e000017945 */ /* 0x000fe40003800000 */
[----:B------:R-:W-:Y:S01]  /*2460*/  ISETP.LT.OR P1, PT, R72, 0x1, !P3 ;  /* 0x000000014800780c */ /* 0x000fe20005f21670 */
[----:B------:R-:W-:Y:S01]  /*2470*/  IMAD R3, R71, UR4, RZ ;  /* 0x0000000447037c24 */ /* 0x000fe2000f8e02ff */
[----:B------:R-:W1:Y:S01]  /*2480*/  LDC.64 R20, c[0x0][0x5a8] ;  /* 0x00016a00ff147b82 */ /* 0x000e620000000a00 */
[----:B------:R-:W-:Y:S02]  /*2490*/  IADD3 R10, P0, R22, R8, RZ ;  /* 0x00000008160a7210 */ /* 0x000fe40007f1e0ff */
[----:B------:R-:W-:-:S05]  /*24a0*/  IMAD R3, R2, UR5, R3 ;  /* 0x0000000502037c24 */ /* 0x000fca000f8e0203 */
[----:B------:R-:W-:Y:S01]  /*24b0*/  IADD3.X R11, R70, R9, R3, P0, !PT ;  /* 0x00000009460b7210 */ /* 0x000fe200007fe403 */
[-C--:B0-----:R-:W-:Y:S02]  /*24c0*/  IMAD R0, R13, R14.reuse, RZ ;  /* 0x0000000e0d007224 */ /* 0x081fe400078e02ff */
[----:B------:R-:W-:-:S04]  /*24d0*/  IMAD.WIDE.U32 R2, R12, R14, R10 ;  /* 0x0000000e0c027225 */ /* 0x000fc800078e000a */
[----:B------:R-:W-:Y:S01]  /*24e0*/  IMAD R19, R12, R15, R0 ;  /* 0x0000000f0c137224 */ /* 0x000fe200078e0200 */
[----:B-1----:R-:W-:-:S04]  /*24f0*/  IADD3 R2, P0, R2, R20, RZ ;  /* 0x0000001402027210 */ /* 0x002fc80007f1e0ff */
[----:B------:R-:W-:Y:S01]  /*2500*/  IADD3.X R3, R21, R3, R19, P0, !PT ;  /* 0x0000000315037210 */ /* 0x000fe200007fe413 */
[----:B------:R-:W-:Y:S08]  /*2510*/  @P1 BRA `(.L_x_39) ;  /* 0x0000000000041947 */ /* 0x000ff00003800000 */
[----:B------:R0:W5:Y:S02]  /*2520*/  LDG.E.U8 R68, desc[UR36][R2.64] ;  /* 0x0000002402447981 */ /* 0x000164000c1e1100 */
.L_x_39:
[----:B------:R-:W-:Y:S05]  /*2530*/  BSYNC B1 ;  /* 0x0000000000017941 */ /* 0x000fea0003800000 */
.L_x_38:
[----:B-----5:R-:W-:Y:S01]  /*2540*/  LOP3.LUT R0, R68, 0xffff, RZ, 0xc0, !PT ;  /* 0x0000ffff44007812 */ /* 0x020fe200078ec0ff */
[C---:B------:R-:W-:Y:S01]  /*2550*/  IMAD.SHL.U32 R8, R14.reuse, 0x8, RZ ;  /* 0x000000080e087824 */ /* 0x040fe200078e00ff */
[----:B------:R-:W-:Y:S01]  /*2560*/  SHF.L.U64.HI R9, R14, 0x3, R15 ;  /* 0x000000030e097819 */ /* 0x000fe2000001020f */
[----:B------:R-:W-:Y:S01]  /*2570*/  BSSY B1, `(.L_x_40) ;  /* 0x000000e000017945 */ /* 0x000fe20003800000 */
[----:B------:R-:W-:Y:S02]  /*2580*/  PRMT R0, R0, 0x8880, RZ ;  /* 0x0000888000007816 */ /* 0x000fe400000000ff */
[----:B------:R-:W-:Y:S01]  /*2590*/  ISETP.GE.AND P2, PT, R73, 0x2, PT ;  /* 0x000000024900780c */ /* 0x000fe20003f46270 */
[----:B------:R-:W-:-:S03]  /*25a0*/  IMAD.WIDE.U32 R8, R12, R14, R8 ;  /* 0x0000000e0c087225 */ /* 0x000fc600078e0008 */
[----:B------:R-:W-:Y:S01]  /*25b0*/  ISETP.LT.OR P0, PT, R72, 0x1, !P2 ;  /* 0x000000014800780c */ /* 0x000fe20005701670 */
[----:B------:R-:W-:Y:S01]  /*25c0*/  IMAD R13, R0, R59, RZ ;  /* 0x0000003b000d7224 */ /* 0x000fe200078e02ff */
[----:B------:R-:W-:Y:S01]  /*25d0*/  IADD3 R8, P4, P5, R10, R20, R8 ;  /* 0x000000140a087210 */ /* 0x000fe20007d9e008 */
[----:B------:R-:W-:Y:S02]  /*25e0*/  IMAD.IADD R12, R19, 0x1, R9 ;  /* 0x00000001130c7824 */ /* 0x000fe400078e0209 */
[----:B------:R-:W-:-:S05]  /*25f0*/  @!P1 IMAD R15, R24, R58, R13 ;  /* 0x0000003a180f9224 */ /* 0x000fca00078e020d */
[----:B------:R1:W-:Y:S03]  /*2600*/  @!P1 STG.E.U8 desc[UR36][R6.64], R15 ;  /* 0x0000000f06009986 */ /* 0x0003e6000c101124 */
[----:B------:R-:W-:Y:S05]  /*2610*/  @P0 BRA `(.L_x_41) ;  /* 0x00000000000c0947 */ /* 0x000fea0003800000 */
[----:B------:R-:W2:Y:S02]  /*2620*/  LDG.E.U8 R68, desc[UR36][R2.64+0x1] ;  /* 0x0000012402447981 */ /* 0x000ea4000c1e1100 */
[----:B--2---:R-:W-:-:S05]  /*2630*/  PRMT R0, R68, 0x8880, RZ ;  /* 0x0000888044007816 */ /* 0x004fca00000000ff */
[----:B------:R-:W-:-:S07]  /*2640*/  IMAD R13, R0, R59, RZ ;  /* 0x0000003b000d7224 */ /* 0x000fce00078e02ff */
.L_x_41:
[----:B------:R-:W-:Y:S05]  /*2650*/  BSYNC B1 ;  /* 0x0000000000017941 */ /* 0x000fea0003800000 */
.L_x_40:
[C---:B------:R-:W-:Y:S01]  /*2660*/  ISETP.LT.OR P3, PT, R72.reuse, 0x9, !P3 ;  /* 0x000000094800780c */ /* 0x040fe20005f61670 */
[----:B------:R-:W-:Y:S01]  /*2670*/  @!P0 IMAD R25, R25, R58, R13 ;  /* 0x0000003a19198224 */ /* 0x000fe200078e020d */
[----:B------:R-:W-:Y:S01]  /*2680*/  ISETP.GE.AND P1, PT, R73, 0x9, PT ;  /* 0x000000094900780c */ /* 0x000fe20003f26270 */
[----:B------:R-:W-:Y:S01]  /*2690*/  BSSY B1, `(.L_x_42) ;  /* 0x000000b000017945 */ /* 0x000fe20003800000 */
[----:B------:R-:W-:Y:S02]  /*26a0*/  IADD3.X R9, R11, R21, R12, P4, P5 ;  /* 0x000000150b097210 */ /* 0x000fe400027ea40c */
[----:B------:R2:W-:Y:S01]  /*26b0*/  @!P0 STG.E.U8 desc[UR36][R6.64+0x1], R25 ;  /* 0x0000011906008986 */ /* 0x0005e2000c101124 */
[----:B------:R-:W-:Y:S02]  /*26c0*/  ISETP.GE.AND P0, PT, R73, 0xa, PT ;  /* 0x0000000a4900780c */ /* 0x000fe40003f06270 */
[C---:B------:R-:W-:Y:S02]  /*26d0*/  ISETP.LT.OR P2, PT, R72.reuse, 0x9, !P2 ;  /* 0x000000094800780c */ /* 0x040fe40005741670 */
[----:B------:R-:W-:-:S02]  /*26e0*/  ISETP.LT.OR P5, PT, R72, 0x1, !P1 ;  /* 0x000000014800780c */ /* 0x000fc40004fa1670 */
[----:B------:R-:W-:Y:S01]  /*26f0*/  ISETP.LT.OR P4, PT, R72, 0x1, !P0 ;  /* 0x000000014800780c */ /* 0x000fe20004781670 */
[----:B------:R-:W-:-:S12]  /*2700*/  @P3 BRA `(.L_x_43) ;  /* 0x00000000000c3947 */ /* 0x000fd80003800000 */
[----:B------:R-:W3:Y:S02]  /*2710*/  LDG.E.U8 R68, desc[UR36][R8.64] ;  /* 0x0000002408447981 */ /* 0x000ee4000c1e1100 */
[----:B---3--:R-:W-:-:S05]  /*2720*/  PRMT R0, R68, 0x8880, RZ ;  /* 0x0000888044007816 */ /* 0x008fca00000000ff */
[----:B------:R-:W-:-:S07]  /*2730*/  IMAD R13, R0, R59, RZ ;  /* 0x0000003b000d7224 */ /* 0x000fce00078e02ff */
.L_x_43:
[----:B------:R-:W-:Y:S05]  /*2740*/  BSYNC B1 ;  /* 0x0000000000017941 */ /* 0x000fea0003800000 */
.L_x_42:
[----:B------:R-:W-:Y:S01]  /*2750*/  @!P3 IMAD R11, R26, R58, R13 ;  /* 0x0000003a1a0bb224 */ /* 0x000fe200078e020d */
[----:B------:R-:W-:Y:S04]  /*2760*/  BSSY B1, `(.L_x_44) ;  /* 0x0000006000017945 */ /* 0x000fe80003800000 */
[----:B------:R3:W-:Y:S01]  /*2770*/  @!P3 STG.E.U8 desc[UR36][R4.64], R11 ;  /* 0x0000000b0400b986 */ /* 0x0007e2000c101124 */
[----:B------:R-:W-:Y:S05]  /*2780*/  @P2 BRA `(.L_x_45) ;  /* 0x00000000000c2947 */ /* 0x000fea0003800000 */
[----:B------:R-:W4:Y:S02]  /*2790*/  LDG.E.U8 R68, desc[UR36][R8.64+0x1] ;  /* 0x0000012408447981 */ /* 0x000f24000c1e1100 */
[----:B----4-:R-:W-:-:S05]  /*27a0*/  PRMT R0, R68, 0x8880, RZ ;  /* 0x0000888044007816 */ /* 0x010fca00000000ff */
[----:B------:R-:W-:-:S07]  /*27b0*/  IMAD R13, R0, R59, RZ ;  /* 0x0000003b000d7224 */ /* 0x000fce00078e02ff */
.L_x_45:
[----:B------:R-:W-:Y:S05]  /*27c0*/  BSYNC B1 ;  /* 0x0000000000017941 */ /* 0x000fea0003800000 */
.L_x_44:
[----:B------:R-:W-:Y:S01]  /*27d0*/  @!P2 IMAD R27, R27, R58, R13 ;  /* 0x0000003a1b1ba224 */ /* 0x000fe200078e020d */
[----:B------:R-:W-:Y:S04]  /*27e0*/  BSSY B1, `(.L_x_46) ;  /* 0x0000006000017945 */ /* 0x000fe80003800000 */
[----:B------:R4:W-:Y:S01]  /*27f0*/  @!P2 STG.E.U8 desc[UR36][R4.64+0x1], R27 ;  /* 0x0000011b0400a986 */ /* 0x0009e2000c101124 */
[----:B------:R-:W-:Y:S05]  /*2800*/  @P5 BRA `(.L_x_47) ;  /* 0x00000000000c5947 */ /* 0x000fea0003800000 */
[----:B------:R-:W5:Y:S02]  /*2810*/  LDG.E.U8 R68, desc[UR36][R2.64+0x8] ;  /* 0x0000082402447981 */ /* 0x000f64000c1e1100 */
[----:B-----5:R-:W-:-:S05]  /*2820*/  PRMT R0, R68, 0x8880, RZ ;  /* 0x0000888044007816 */ /* 0x020fca00000000ff */
[----:B------:R-:W-:-:S07]  /*2830*/  IMAD R13, R0, R59, RZ ;  /* 0x0000003b000d7224 */ /* 0x000fce00078e02ff */
.L_x_47:
[----:B------:R-:W-:Y:S05]  /*2840*/  BSYNC B1 ;  /* 0x0000000000017941 */ /* 0x000fea0003800000 */
.L_x_46:
[----:B---3--:R-:W-:Y:S01]  /*2850*/  @!P5 IMAD R11, R28, R58, R13 ;  /* 0x0000003a1c0bd224 */ /* 0x008fe200078e020d */
[----:B------:R-:W-:Y:S04]  /*2860*/  BSSY B1, `(.L_x_48) ;  /* 0x0000006000017945 */ /* 0x000fe80003800000 */
[----:B------:R3:W-:Y:S01]  /*2870*/  @!P5 STG.E.U8 desc[UR36][R6.64+0x8], R11 ;  /* 0x0000080b0600d986 */ /* 0x0007e2000c101124 */
[----:B------:R-:W-:Y:S05]  /*2880*/  @P4 BRA `(.L_x_49) ;  /* 0x00000000000c4947 */ /* 0x000fea0003800000 */
[----:B------:R-:W5:Y:S02]  /*2890*/  LDG.E.U8 R68, desc[UR36][R2.64+0x9] ;  /* 0x0000092402447981 */ /* 0x000f64000c1e1100 */
[----:B-----5:R-:W-:-:S05]  /*28a0*/  PRMT R0, R68, 0x8880, RZ ;  /* 0x0000888044007816 */ /* 0x020fca00000000ff */
[----:B------:R-:W-:-:S07]  /*28b0*/  IMAD R13, R0, R59, RZ ;  /* 0x0000003b000d7224 */ /* 0x000fce00078e02ff */
.L_x_49:
[----:B------:R-:W-:Y:S05]  /*28c0*/  BSYNC B1 ;  /* 0x0000000000017941 */ /* 0x000fea0003800000 */
.L_x_48:
[C---:B------:R-:W-:Y:S01]  /*28d0*/  ISETP.LT.OR P1, PT, R72.reuse, 0x9, !P1 ;  /* 0x000000094800780c */ /* 0x040fe20004f21670 */
[----:B------:R-:W-:Y:S01]  /*28e0*/  @!P4 IMAD R29, R29, R58, R13 ;  /* 0x0000003a1d1dc224 */ /* 0x000fe200078e020d */
[C---:B------:R-:W-:Y:S01]  /*28f0*/  ISETP.GE.AND P3, PT, R73.reuse, 0x11, PT ;  /* 0x000000114900780c */ /* 0x040fe20003f66270 */
[----:B------:R-:W-:Y:S01]  /*2900*/  BSSY B1, `(.L_x_50) ;  /* 0x000000a000017945 */ /* 0x000fe20003800000 */
[----:B------:R-:W-:Y:S02]  /*2910*/  ISETP.GE.AND P2, PT, R73, 0x12, PT ;  /* 0x000000124900780c */ /* 0x000fe40003f46270 */
[----:B------:R0:W-:Y:S01]  /*2920*/  @!P4 STG.E.U8 desc[UR36][R6.64+0x9], R29 ;  /* 0x0000091d0600c986 */ /* 0x0001e2000c101124 */
[C---:B------:R-:W-:Y:S02]  /*2930*/  ISETP.LT.OR P0, PT, R72.reuse, 0x9, !P0 ;  /* 0x000000094800780c */ /* 0x040fe40004701670 */
[C---:B------:R-:W-:Y:S02]  /*2940*/  ISETP.LT.OR P5, PT, R72.reuse, 0x1, !P3 ;  /* 0x000000014800780c */ /* 0x040fe40005fa1670 */
[----:B------:R-:W-:-:S02]  /*2950*/  ISETP.LT.OR P4, PT, R72, 0x1, !P2 ;  /* 0x000000014800780c */ /* 0x000fc40005781670 */
[----:B------:R-:W-:Y:S11]  /*2960*/  @P1 BRA `(.L_x_51) ;  /* 0x00000000000c1947 */ /* 0x000ff60003800000 */
[----:B------:R-:W5:Y:S02]  /*2970*/  LDG.E.U8 R68, desc[UR36][R8.64+0x8] ;  /* 0x0000082408447981 */ /* 0x000f64000c1e1100 */
[----:B-----5:R-:W-:-:S05]  /*2980*/  PRMT R0, R68, 0x8880, RZ ;  /* 0x0000888044007816 */ /* 0x020fca00000000ff */
[----:B------:R-:W-:-:S07]  /*2990*/  IMAD R13, R0, R59, RZ ;  /* 0x0000003b000d7224 */ /* 0x000fce00078e02ff */
.L_x_51:
[----:B------:R-:W-:Y:S05]  /*29a0*/  BSYNC B1 ;  /* 0x0000000000017941 */ /* 0x000fea0003800000 */
.L_x_50:
[----:B---3--:R-:W-:Y:S01]  /*29b0*/  @!P1 IMAD R11, R30, R58, R13 ;  /* 0x0000003a1e0b9224 */ /* 0x008fe200078e020d */
[----:B------:R-:W-:Y:S04]  /*29c0*/  BSSY B1, `(.L_x_52) ;  /* 0x0000006000017945 */ /* 0x000fe80003800000 */
[----:B------:R3:W-:Y:S01]  /*29d0*/  @!P1 STG.E.U8 desc[UR36][R4.64+0x8], R11 ;  /* 0x0000080b04009986 */ /* 0x0007e2000c101124 */
[----:B------:R-:W-:Y:S05]  /*29e0*/  @P0 BRA `(.L_x_53) ;  /* 0x00000000000c0947 */ /* 0x000fea0003800000 */
[----:B------:R-:W5:Y:S02]  /*29f0*/  LDG.E.U8 R68, desc[UR36][R8.64+0x9] ;  /* 0x0000092408447981 */ /* 0x000f64000c1e1100 */
[----:B-----5:R-:W-:-:S05]  /*2a00*/  PRMT R0, R68, 0x8880, RZ ;  /* 0x0000888044007816 */ /* 0x020fca00000000ff */
[----:B------:R-:W-:-:S07]  /*2a10*/  IMAD R13, R0, R59, RZ ;  /* 0x0000003b000d7224 */ /* 0x000fce00078e02ff */
.L_x_53:
[----:B------:R-:W-:Y:S05]  /*2a20*/  BSYNC B1 ;  /* 0x0000000000017941 */ /* 0x000fea0003800000 */
.L_x_52:
[----:B------:R-:W-:Y:S01]  /*2a30*/  @!P0 IMAD R31, R31, R58, R13 ;  /* 0x0000003a1f1f8224 */ /* 0x000fe200078e020d */
[----:B------:R-:W-:Y:S04]  /*2a40*/  BSSY B1, `(.L_x_54) ;  /* 0x0000006000017945 */ /* 0x000fe80003800000 */
[----:B------:R0:W-:Y:S01]  /*2a50*/  @!P0 STG.E.U8 desc[UR36][R4.64+0x9], R31 ;  /* 0x0000091f04008986 */ /* 0x0001e2000c101124 */
[----:B------:R-:W-:Y:S05]  /*2a60*/  @P5 BRA `(.L_x_55) ;  /* 0x00000000000c5947 */ /* 0x000fea0003800000 */
[----:B------:R-:W5:Y:S02]  /*2a70*/  LDG.E.U8 R68, desc[UR36][R2.64+0x10] ;  /* 0x0000102402447981 */ /* 0x000f64000c1e1100 */
[----:B-----5:R-:W-:-:S05]  /*2a80*/  PRMT R0, R68, 0x8880, RZ ;  /* 0x0000888044007816 */ /* 0x020fca00000000ff */
[----:B------:R-:W-:-:S07]  /*2a90*/  IMAD R13, R0, R59, RZ ;  /* 0x0000003b000d7224 */ /* 0x000fce00078e02ff */
.L_x_55:
[----:B------:R-:W-:Y:S05]  /*2aa0*/  BSYNC B1 ;  /* 0x0000000000017941 */ /* 0x000fea0003800000 */
.L_x_54:
[----:B---3--:R-:W-:Y:S01]  /*2ab0*/  @!P5 IMAD R11, R32, R58, R13 ;  /* 0x0000003a200bd224 */ /* 0x008fe200078e020d */
[----:B------:R-:W-:Y:S04]  /*2ac0*/  BSSY B1, `(.L_x_56) ;  /* 0x0000006000017945 */ /* 0x000fe80003800000 */
[----:B------:R3:W-:Y:S01]  /*2ad0*/  @!P5 STG.E.U8 desc[UR36][R6.64+0x10], R11 ;  /* 0x0000100b0600d986 */ /* 0x0007e2000c101124 */
[----:B------:R-:W-:Y:S05]  /*2ae0*/  @P4 BRA `(.L_x_57) ;  /* 0x00000000000c4947 */ /* 0x000fea0003800000 */
[----:B------:R-:W5:Y:S02]  /*2af0*/  LDG.E.U8 R68, desc[UR36][R2.64+0x11] ;  /* 0x0000112402447981 */ /* 0x000f64000c1e1100 */
[----:B-----5:R-:W-:-:S05]  /*2b00*/  PRMT R0, R68, 0x8880, RZ ;  /* 0x0000888044007816 */ /* 0x020fca00000000ff */
[----:B------:R-:W-:-:S07]  /*2b10*/  IMAD R13, R0, R59, RZ ;  /* 0x0000003b000d7224 */ /* 0x000fce00078e02ff */
.L_x_57:
[----:B------:R-:W-:Y:S05]  /*2b20*/  BSYNC B1 ;  /* 0x0000000000017941 */ /* 0x000fea0003800000 */
.L_x_56:
        /* <DEDUP_REMOVED lines=13> */
.L_x_59:
[----:B------:R-:W-:Y:S05]  /*2c00*/  BSYNC B1 ;  /* 0x0000000000017941 */ /* 0x000fea0003800000 */
.L_x_58:
[----:B---3--:R-:W-:Y:S01]  /*2c10*/  @!P3 IMAD R11, R34, R58, R13 ;  /* 0x0000003a220bb224 */ /* 0x008fe200078e020d */
[----:B------:R-:W-:Y:S04]  /*2c20*/  BSSY B1, `(.L_x_60) ;  /* 0x0000006000017945 */ /* 0x000fe80003800000 */
[----:B------:R3:W-:Y:S01]  /*2c30*/  @!P3 STG.E.U8 desc[UR36][R4.64+0x10], R11 ;  /* 0x0000100b0400b986 */ /* 0x0007e2000c101124 */
[----:B------:R-:W-:Y:S05]  /*2c40*/  @P2 BRA `(.L_x_61) ;  /* 0x00000000000c2947 */ /* 0x000fea0003800000 */
[----:B------:R-:W5:Y:S02]  /*2c50*/  LDG.E.U8 R68, desc[UR36][R8.64+0x11] ;  /* 0x0000112408447981 */ /* 0x000f64000c1e1100 */
[----:B-----5:R-:W-:-:S05]  /*2c60*/  PRMT R0, R68, 0x8880, RZ ;  /* 0x0000888044007816 */ /* 0x020fca00000000ff */
[----:B------:R-:W-:-:S07]  /*2c70*/  IMAD R13, R0, R59, RZ ;  /* 0x0000003b000d7224 */ /* 0x000fce00078e02ff */
.L_x_61:
[----:B------:R-:W-:Y:S05]  /*2c80*/  BSYNC B1 ;  /* 0x0000000000017941 */ /* 0x000fea0003800000 */
.L_x_60:
[----:B------:R-:W-:Y:S01]  /*2c90*/  @!P2 IMAD R35, R35, R58, R13 ;  /* 0x0000003a2323a224 */ /* 0x000fe200078e020d */
[----:B------:R-:W-:Y:S04]  /*2ca0*/  BSSY B1, `(.L_x_62) ;  /* 0x0000006000017945 */ /* 0x000fe80003800000 */
[----:B------:R0:W-:Y:S01]  /*2cb0*/  @!P2 STG.E.U8 desc[UR36][R4.64+0x11], R35 ;  /* 0x000011230400a986 */ /* 0x0001e2000c101124 */
[----:B------:R-:W-:Y:S05]  /*2cc0*/  @P5 BRA `(.L_x_63) ;  /* 0x00000000000c5947 */ /* 0x000fea0003800000 */
[----:B------:R-:W5:Y:S02]  /*2cd0*/  LDG.E.U8 R68, desc[UR36][R2.64+0x18] ;  /* 0x0000182402447981 */ /* 0x000f64000c1e1100 */
[----:B-----5:R-:W-:-:S05]  /*2ce0*/  PRMT R0, R68, 0x8880, RZ ;  /* 0x0000888044007816 */ /* 0x020fca00000000ff */
[----:B------:R-:W-:-:S07]  /*2cf0*/  IMAD R13, R0, R59, RZ ;  /* 0x0000003b000d7224 */ /* 0x000fce00078e02ff */
.L_x_63:
[----:B------:R-:W-:Y:S05]  /*2d00*/  BSYNC B1 ;  /* 0x0000000000017941 */ /* 0x000fea0003800000 */
.L_x_62:
[----:B---3--:R-:W-:Y:S01]  /*2d10*/  @!P5 IMAD R11, R36, R58, R13 ;  /* 0x0000003a240bd224 */ /* 0x008fe200078e020d */
[----:B------:R-:W-:Y:S04]  /*2d20*/  BSSY B1, `(.L_x_64) ;  /* 0x0000006000017945 */ /* 0x000fe80003800000 */
[----:B------:R3:W-:Y:S01]  /*2d30*/  @!P5 STG.E.U8 desc[UR36][R6.64+0x18], R11 ;  /* 0x0000180b0600d986 */ /* 0x0007e2000c101124 */
[----:B------:R-:W-:Y:S05]  /*2d40*/  @P4 BRA `(.L_x_65) ;  /* 0x00000000000c4947 */ /* 0x000fea0003800000 */
[----:B------:R-:W5:Y:S02]  /*2d50*/  LDG.E.U8 R68, desc[UR36][R2.64+0x19] ;  /* 0x0000192402447981 */ /* 0x000f64000c1e1100 */
[----:B-----5:R-:W-:-:S05]  /*2d60*/  PRMT R0, R68, 0x8880, RZ ;  /* 0x0000888044007816 */ /* 0x020fca00000000ff */
[----:B------:R-:W-:-:S07]  /*2d70*/  IMAD R13, R0, R59, RZ ;  /* 0x0000003b000d7224 */ /* 0x000fce00078e02ff */
.L_x_65:
[----:B------:R-:W-:Y:S05]  /*2d80*/  BSYNC B1 ;  /* 0x0000000000017941 */ /* 0x000fea0003800000 */
.L_x_64:
        /* <DEDUP_REMOVED lines=13> */
.L_x_67:
[----:B------:R-:W-:Y:S05]  /*2e60*/  BSYNC B1 ;  /* 0x0000000000017941 */ /* 0x000fea0003800000 */
.L_x_66:
[----:B---3--:R-:W-:Y:S01]  /*2e70*/  @!P1 IMAD R11, R38, R58, R13 ;  /* 0x0000003a260b9224 */ /* 0x008fe200078e020d */
[----:B------:R-:W-:Y:S04]  /*2e80*/  BSSY B1, `(.L_x_68) ;  /* 0x0000006000017945 */ /* 0x000fe80003800000 */
[----:B------:R3:W-:Y:S01]  /*2e90*/  @!P1 STG.E.U8 desc[UR36][R4.64+0x18], R11 ;  /* 0x0000180b04009986 */ /* 0x0007e2000c101124 */
[----:B------:R-:W-:Y:S05]  /*2ea0*/  @P4 BRA `(.L_x_69) ;  /* 0x00000000000c4947 */ /* 0x000fea0003800000 */
[----:B------:R-:W5:Y:S02]  /*2eb0*/  LDG.E.U8 R68, desc[UR36][R8.64+0x19] ;  /* 0x0000192408447981 */ /* 0x000f64000c1e1100 */
[----:B-----5:R-:W-:-:S05]  /*2ec0*/  PRMT R0, R68, 0x8880, RZ ;  /* 0x0000888044007816 */ /* 0x020fca00000000ff */
[----:B------:R-:W-:-:S07]  /*2ed0*/  IMAD R13, R0, R59, RZ ;  /* 0x0000003b000d7224 */ /* 0x000fce00078e02ff */
.L_x_69:
[----:B------:R-:W-:Y:S05]  /*2ee0*/  BSYNC B1 ;  /* 0x0000000000017941 */ /* 0x000fea0003800000 */
.L_x_68:
[----:B------:R-:W-:Y:S01]  /*2ef0*/  @!P4 IMAD R39, R39, R58, R13 ;  /* 0x0000003a2727c224 */ /* 0x000fe200078e020d */
[----:B------:R-:W-:Y:S04]  /*2f00*/  BSSY B1, `(.L_x_70) ;  /* 0x0000006000017945 */ /* 0x000fe80003800000 */
[----:B------:R0:W-:Y:S01]  /*2f10*/  @!P4 STG.E.U8 desc[UR36][R4.64+0x19], R39 ;  /* 0x000019270400c986 */ /* 0x0001e2000c101124 */
[----:B------:R-:W-:Y:S05]  /*2f20*/  @P5 BRA `(.L_x_71) ;  /* 0x00000000000c5947 */ /* 0x000fea0003800000 */
[----:B------:R-:W5:Y:S02]  /*2f30*/  LDG.E.U8 R68, desc[UR36][R2.64+0x20] ;  /* 0x0000202402447981 */ /* 0x000f64000c1e1100 */
[----:B-----5:R-:W-:-:S05]  /*2f40*/  PRMT R0, R68, 0x8880, RZ ;  /* 0x0000888044007816 */ /* 0x020fca00000000ff */
[----:B------:R-:W-:-:S07]  /*2f50*/  IMAD R13, R0, R59, RZ ;  /* 0x0000003b000d7224 */ /* 0x000fce00078e02ff */
.L_x_71:
[----:B------:R-:W-:Y:S05]  /*2f60*/  BSYNC B1 ;  /* 0x0000000000017941 */ /* 0x000fea0003800000 */
.L_x_70:
[----:B---3--:R-:W-:Y:S01]  /*2f70*/  @!P5 IMAD R11, R40, R58, R13 ;  /* 0x0000003a280bd224 */ /* 0x008fe200078e020d */
[----:B------:R-:W-:Y:S04]  /*2f80*/  BSSY B1, `(.L_x_72) ;  /* 0x0000006000017945 */ /* 0x000fe80003800000 */
[----:B------:R3:W-:Y:S01]  /*2f90*/  @!P5 STG.E.U8 desc[UR36][R6.64+0x20], R11 ;  /* 0x0000200b0600d986 */ /* 0x0007e2000c101124 */
[----:B------:R-:W-:Y:S05]  /*2fa0*/  @P0 BRA `(.L_x_73) ;  /* 0x00000000000c0947 */ /* 0x000fea0003800000 */
[----:B------:R-:W5:Y:S02]  /*2fb0*/  LDG.E.U8 R68, desc[UR36][R2.64+0x21] ;  /* 0x0000212402447981 */ /* 0x000f64000c1e1100 */
[----:B-----5:R-:W-:-:S05]  /*2fc0*/  PRMT R0, R68, 0x8880, RZ ;  /* 0x0000888044007816 */ /* 0x020fca00000000ff */
[----:B------:R-:W-:-:S07]  /*2fd0*/  IMAD R13, R0, R59, RZ ;  /* 0x0000003b000d7224 */ /* 0x000fce00078e02ff */
.L_x_73:
[----:B------:R-:W-:Y:S05]  /*2fe0*/  BSYNC B1 ;  /* 0x0000000000017941 */ /* 0x000fea0003800000 */
.L_x_72:
        /* <DEDUP_REMOVED lines=13> */
.L_x_75:
[----:B------:R-:W-:Y:S05]  /*30c0*/  BSYNC B1 ;  /* 0x0000000000017941 */ /* 0x000fea0003800000 */
.L_x_74:
[----:B---3--:R-:W-:Y:S01]  /*30d0*/  @!P3 IMAD R11, R42, R58, R13 ;  /* 0x0000003a2a0bb224 */ /* 0x008fe200078e020d */
[----:B------:R-:W-:Y:S04]  /*30e0*/  BSSY B1, `(.L_x_76) ;  /* 0x0000006000017945 */ /* 0x000fe80003800000 */
[----:B------:R3:W-:Y:S01]  /*30f0*/  @!P3 STG.E.U8 desc[UR36][R4.64+0x20], R11 ;  /* 0x0000200b0400b986 */ /* 0x0007e2000c101124 */
[----:B------:R-:W-:Y:S05]  /*3100*/  @P2 BRA `(.L_x_77) ;  /* 0x00000000000c2947 */ /* 0x000fea0003800000 */
[----:B------:R-:W5:Y:S02]  /*3110*/  LDG.E.U8 R68, desc[UR36][R8.64+0x21] ;  /* 0x0000212408447981 */ /* 0x000f64000c1e1100 */
[----:B-----5:R-:W-:-:S05]  /*3120*/  PRMT R0, R68, 0x8880, RZ ;  /* 0x0000888044007816 */ /* 0x020fca00000000ff */
[----:B------:R-:W-:-:S07]  /*3130*/  IMAD R13, R0, R59, RZ ;  /* 0x0000003b000d7224 */ /* 0x000fce00078e02ff */
.L_x_77:
[----:B------:R-:W-:Y:S05]  /*3140*/  BSYNC B1 ;  /* 0x0000000000017941 */ /* 0x000fea0003800000 */
.L_x_76:
[----:B------:R-:W-:Y:S01]  /*3150*/  @!P2 IMAD R43, R43, R58, R13 ;  /* 0x0000003a2b2ba224 */ /* 0x000fe200078e020d */
[----:B------:R-:W-:Y:S04]  /*3160*/  BSSY B1, `(.L_x_78) ;  /* 0x0000006000017945 */ /* 0x000fe80003800000 */
[----:B------:R0:W-:Y:S01]  /*3170*/  @!P2 STG.E.U8 desc[UR36][R4.64+0x21], R43 ;  /* 0x0000212b0400a986 */ /* 0x0001e2000c101124 */
[----:B------:R-:W-:Y:S05]  /*3180*/  @P0 BRA `(.L_x_79) ;  /* 0x00000000000c0947 */ /* 0x000fea0003800000 */
[----:B------:R-:W5:Y:S02]  /*3190*/  LDG.E.U8 R68, desc[UR36][R2.64+0x28] ;  /* 0x0000282402447981 */ /* 0x000f64000c1e1100 */
[----:B-----5:R-:W-:-:S05]  /*31a0*/  PRMT R0, R68, 0x8880, RZ ;  /* 0x0000888044007816 */ /* 0x020fca00000000ff */
[----:B------:R-:W-:-:S07]  /*31b0*/  IMAD R13, R0, R59, RZ ;  /* 0x0000003b000d7224 */ /* 0x000fce00078e02ff */
.L_x_79:
[----:B------:R-:W-:Y:S05]  /*31c0*/  BSYNC B1 ;  /* 0x0000000000017941 */ /* 0x000fea0003800000 */
.L_x_78:
[----:B---3--:R-:W-:Y:S01]  /*31d0*/  @!P0 IMAD R11, R44, R58, R13 ;  /* 0x0000003a2c0b8224 */ /* 0x008fe200078e020d */
[----:B------:R-:W-:Y:S04]  /*31e0*/  BSSY B1, `(.L_x_80) ;  /* 0x0000006000017945 */ /* 0x000fe80003800000 */
[----:B------:R3:W-:Y:S01]  /*31f0*/  @!P0 STG.E.U8 desc[UR36][R6.64+0x28], R11 ;  /* 0x0000280b06008986 */ /* 0x0007e2000c101124 */
[----:B------:R-:W-:Y:S05]  /*3200*/  @P5 BRA `(.L_x_81) ;  /* 0x00000000000c5947 */ /* 0x000fea0003800000 */
[----:B------:R-:W5:Y:S02]  /*3210*/  LDG.E.U8 R68, desc[UR36][R2.64+0x29] ;  /* 0x0000292402447981 */ /* 0x000f64000c1e1100 */
[----:B-----5:R-:W-:-:S05]  /*3220*/  PRMT R0, R68, 0x8880, RZ ;  /* 0x0000888044007816 */ /* 0x020fca00000000ff */
[----:B------:R-:W-:-:S07]  /*3230*/  IMAD R13, R0, R59, RZ ;  /* 0x0000003b000d7224 */ /* 0x000fce00078e02ff */
.L_x_81:
[----:B------:R-:W-:Y:S05]  /*3240*/  BSYNC B1 ;  /* 0x0000000000017941 */ /* 0x000fea0003800000 */
.L_x_80:
        /* <DEDUP_REMOVED lines=13> */
.L_x_83:
[----:B------:R-:W-:Y:S05]  /*3320*/  BSYNC B1 ;  /* 0x0000000000017941 */ /* 0x000fea0003800000 */
.L_x_82:
[----:B---3--:R-:W-:Y:S01]  /*3330*/  @!P4 IMAD R11, R46, R58, R13 ;  /* 0x0000003a2e0bc224 */ /* 0x008fe200078e020d */
[----:B------:R-:W-:Y:S04]  /*3340*/  BSSY B1, `(.L_x_84) ;  /* 0x0000006000017945 */ /* 0x000fe80003800000 */
[----:B------:R3:W-:Y:S01]  /*3350*/  @!P4 STG.E.U8 desc[UR36][R4.64+0x28], R11 ;  /* 0x0000280b0400c986 */ /* 0x0007e2000c101124 */
[----:B------:R-:W-:Y:S05]  /*3360*/  @P1 BRA `(.L_x_85) ;  /* 0x00000000000c1947 */ /* 0x000fea0003800000 */
[----:B------:R-:W5:Y:S02]  /*3370*/  LDG.E.U8 R68, desc[UR36][R8.64+0x29] ;  /* 0x0000292408447981 */ /* 0x000f64000c1e1100 */
[----:B-----5:R-:W-:-:S05]  /*3380*/  PRMT R0, R68, 0x8880, RZ ;  /* 0x0000888044007816 */ /* 0x020fca00000000ff */
[----:B------:R-:W-:-:S07]  /*3390*/  IMAD R13, R0, R59, RZ ;  /* 0x0000003b000d7224 */ /* 0x000fce00078e02ff */
.L_x_85:
[----:B------:R-:W-:Y:S05]  /*33a0*/  BSYNC B1 ;  /* 0x0000000000017941 */ /* 0x000fea0003800000 */
.L_x_84:
[----:B------:R-:W-:Y:S01]  /*33b0*/  @!P1 IMAD R47, R47, R58, R13 ;  /* 0x0000003a2f2f9224 */ /* 0x000fe200078e020d */
[----:B------:R-:W-:Y:S04]  /*33c0*/  BSSY B1, `(.L_x_86) ;  /* 0x0000006000017945 */ /* 0x000fe80003800000 */
[----:B------:R0:W-:Y:S01]  /*33d0*/  @!P1 STG.E.U8 desc[UR36][R4.64+0x29], R47 ;  /* 0x0000292f04009986 */ /* 0x0001e2000c101124 */
[----:B------:R-:W-:Y:S05]  /*33e0*/  @P3 BRA `(.L_x_87) ;  /* 0x00000000000c3947 */ /* 0x000fea0003800000 */
[----:B------:R-:W5:Y:S02]  /*33f0*/  LDG.E.U8 R68, desc[UR36][R2.64+0x30] ;  /* 0x0000302402447981 */ /* 0x000f64000c1e1100 */
[----:B-----5:R-:W-:-:S05]  /*3400*/  PRMT R0, R68, 0x8880, RZ ;  /* 0x0000888044007816 */ /* 0x020fca00000000ff */
[----:B------:R-:W-:-:S07]  /*3410*/  IMAD R13, R0, R59, RZ ;  /* 0x0000003b000d7224 */ /* 0x000fce00078e02ff */
.L_x_87:
[----:B------:R-:W-:Y:S05]  /*3420*/  BSYNC B1 ;  /* 0x0000000000017941 */ /* 0x000fea0003800000 */
.L_x_86:
[----:B---3--:R-:W-:Y:S01]  /*3430*/  @!P3 IMAD R11, R48, R58, R13 ;  /* 0x0000003a300bb224 */ /* 0x008fe200078e020d */
[----:B------:R-:W-:Y:S04]  /*3440*/  BSSY B1, `(.L_x_88) ;  /* 0x0000006000017945 */ /* 0x000fe80003800000 */
[----:B------:R3:W-:Y:S01]  /*3450*/  @!P3 STG.E.U8 desc[UR36][R6.64+0x30], R11 ;  /* 0x0000300b0600b986 */ /* 0x0007e2000c101124 */
[----:B------:R-:W-:Y:S05]  /*3460*/  @P5 BRA `(.L_x_89) ;  /* 0x00000000000c5947 */ /* 0x000fea0003800000 */
[----:B------:R-:W5:Y:S02]  /*3470*/  LDG.E.U8 R68, desc[UR36][R2.64+0x31] ;  /* 0x0000312402447981 */ /* 0x000f64000c1e1100 */
[----:B-----5:R-:W-:-:S05]  /*3480*/  PRMT R0, R68, 0x8880, RZ ;  /* 0x0000888044007816 */ /* 0x020fca00000000ff */
[----:B------:R-:W-:-:S07]  /*3490*/  IMAD R13, R0, R59, RZ ;  /* 0x0000003b000d7224 */ /* 0x000fce00078e02ff */
.L_x_89:
[----:B------:R-:W-:Y:S05]  /*34a0*/  BSYNC B1 ;  /* 0x0000000000017941 */ /* 0x000fea0003800000 */
.L_x_88:
        /* <DEDUP_REMOVED lines=9> */
[----:B------:R-:W-:Y:S01]  /*3540*/  ISETP.LT.OR P3, PT, R72, 0x9, !P3 ;  /* 0x000000094800780c */ /* 0x000fe20005f61670 */
[----:B------:R-:W-:-:S12]  /*3550*/  @P2 BRA `(.L_x_91) ;  /* 0x00000000000c2947 */ /* 0x000fd80003800000 */
[----:B------:R-:W5:Y:S02]  /*3560*/  LDG.E.U8 R68, desc[UR36][R8.64+0x30] ;  /* 0x0000302408447981 */ /* 0x000f64000c1e1100 */
[----:B-----5:R-:W-:-:S05]  /*3570*/  PRMT R0, R68, 0x8880, RZ ;  /* 0x0000888044007816 */ /* 0x020fca00000000ff */
[----:B------:R-:W-:-:S07]  /*3580*/  IMAD R13, R0, R59, RZ ;  /* 0x0000003b000d7224 */ /* 0x000fce00078e02ff */
.L_x_91:
[----:B------:R-:W-:Y:S05]  /*3590*/  BSYNC B1 ;  /* 0x0000000000017941 */ /* 0x000fea0003800000 */
.L_x_90:
[----:B---3--:R-:W-:Y:S01]  /*35a0*/  @!P2 IMAD R11, R50, R58, R13 ;  /* 0x0000003a320ba224 */ /* 0x008fe200078e020d */
[----:B------:R-:W-:Y:S04]  /*35b0*/  BSSY B1, `(.L_x_92) ;  /* 0x0000006000017945 */ /* 0x000fe80003800000 */
[----:B------:R3:W-:Y:S01]  /*35c0*/  @!P2 STG.E.U8 desc[UR36][R4.64+0x30], R11 ;  /* 0x0000300b0400a986 */ /* 0x0007e2000c101124 */
[----:B------:R-:W-:Y:S05]  /*35d0*/  @P0 BRA `(.L_x_93) ;  /* 0x00000000000c0947 */ /* 0x000fea0003800000 */
[----:B------:R-:W5:Y:S02]  /*35e0*/  LDG.E.U8 R68, desc[UR36][R8.64+0x31] ;  /* 0x0000312408447981 */ /* 0x000f64000c1e1100 */
[----:B-----5:R-:W-:-:S05]  /*35f0*/  PRMT R0, R68, 0x8880, RZ ;  /* 0x0000888044007816 */ /* 0x020fca00000000ff */
[----:B------:R-:W-:-:S07]  /*3600*/  IMAD R13, R0, R59, RZ ;  /* 0x0000003b000d7224 */ /* 0x000fce00078e02ff */
.L_x_93:
[----:B------:R-:W-:Y:S05]  /*3610*/  BSYNC B1 ;  /* 0x0000000000017941 */ /* 0x000fea0003800000 */
.L_x_92:
[----:B------:R-:W-:Y:S01]  /*3620*/  @!P0 IMAD R51, R51, R58, R13 ;  /* 0x0000003a33338224 */ /* 0x000fe200078e020d */
[----:B------:R-:W-:Y:S04]  /*3630*/  BSSY B1, `(.L_x_94) ;  /* 0x0000006000017945 */ /* 0x000fe80003800000 */
[----:B------:R0:W-:Y:S01]  /*3640*/  @!P0 STG.E.U8 desc[UR36][R4.64+0x31], R51 ;  /* 0x0000313304008986 */ /* 0x0001e2000c101124 */
[----:B------:R-:W-:Y:S05]  /*3650*/  @P5 BRA `(.L_x_95) ;  /* 0x00000000000c5947 */ /* 0x000fea0003800000 */
[----:B------:R-:W5:Y:S02]  /*3660*/  LDG.E.U8 R68, desc[UR36][R2.64+0x38] ;  /* 0x0000382402447981 */ /* 0x000f64000c1e1100 */
[----:B-----5:R-:W-:-:S05]  /*3670*/  PRMT R0, R68, 0x8880, RZ ;  /* 0x0000888044007816 */ /* 0x020fca00000000ff */
[----:B------:R-:W-:-:S07]  /*3680*/  IMAD R13, R0, R59, RZ ;  /* 0x0000003b000d7224 */ /* 0x000fce00078e02ff */
.L_x_95:
[----:B------:R-:W-:Y:S05]  /*3690*/  BSYNC B1 ;  /* 0x0000000000017941 */ /* 0x000fea0003800000 */
.L_x_94:
[----:B---3--:R-:W-:Y:S01]  /*36a0*/  @!P5 IMAD R11, R52, R58, R13 ;  /* 0x0000003a340bd224 */ /* 0x008fe200078e020d */
[----:B------:R-:W-:Y:S04]  /*36b0*/  BSSY B1, `(.L_x_96) ;  /* 0x0000006000017945 */ /* 0x000fe80003800000 */
[----:B------:R3:W-:Y:S01]  /*36c0*/  @!P5 STG.E.U8 desc[UR36][R6.64+0x38], R11 ;  /* 0x0000380b0600d986 */ /* 0x0007e2000c101124 */
[----:B------:R-:W-:Y:S05]  /*36d0*/  @P4 BRA `(.L_x_97) ;  /* 0x00000000000c4947 */ /* 0x000fea0003800000 */
[----:B------:R-:W5:Y:S02]  /*36e0*/  LDG.E.U8 R68, desc[UR36][R2.64+0x39] ;  /* 0x0000392402447981 */ /* 0x000f64000c1e1100 */
[----:B-----5:R-:W-:-:S05]  /*36f0*/  PRMT R0, R68, 0x8880, RZ ;  /* 0x0000888044007816 */ /* 0x020fca00000000ff */
[----:B------:R-:W-:-:S07]  /*3700*/  IMAD R13, R0, R59, RZ ;  /* 0x0000003b000d7224 */ /* 0x000fce00078e02ff */
.L_x_97:
[----:B------:R-:W-:Y:S05]  /*3710*/  BSYNC B1 ;  /* 0x0000000000017941 */ /* 0x000fea0003800000 */
.L_x_96:
[----:B------:R-:W-:Y:S01]  /*3720*/  @!P4 IMAD R53, R53, R58, R13 ;  /* 0x0000003a3535c224 */ /* 0x000fe200078e020d */
[----:B------:R-:W-:Y:S04]  /*3730*/  BSSY B1, `(.L_x_98) ;  /* 0x0000006000017945 */ /* 0x000fe80003800000 */
[----:B------:R0:W-:Y:S01]  /*3740*/  @!P4 STG.E.U8 desc[UR36][R6.64+0x39], R53 ;  /* 0x000039350600c986 */ /* 0x0001e2000c101124 */
[----:B------:R-:W-:Y:S05]  /*3750*/  @P3 BRA `(.L_x_99) ;  /* 0x00000000000c3947 */ /* 0x000fea0003800000 */
[----:B------:R-:W5:Y:S02]  /*3760*/  LDG.E.U8 R68, desc[UR36][R8.64+0x38] ;  /* 0x0000382408447981 */ /* 0x000f64000c1e1100 */
[----:B-----5:R-:W-:-:S05]  /*3770*/  PRMT R0, R68, 0x8880, RZ ;  /* 0x0000888044007816 */ /* 0x020fca00000000ff */
[----:B------:R-:W-:-:S07]  /*3780*/  IMAD R13, R0, R59, RZ ;  /* 0x0000003b000d7224 */ /* 0x000fce00078e02ff */
.L_x_99:
[----:B------:R-:W-:Y:S05]  /*3790*/  BSYNC B1 ;  /* 0x0000000000017941 */ /* 0x000fea0003800000 */
.L_x_98:
[----:B0-----:R-:W-:Y:S01]  /*37a0*/  @!P3 IMAD R3, R54, R58, R13 ;  /* 0x0000003a3603b224 */ /* 0x001fe200078e020d */
[----:B------:R-:W-:Y:S01]  /*37b0*/  ISETP.LT.OR P1, PT, R72, 0x9, !P1 ;  /* 0x000000094800780c */ /* 0x000fe20004f21670 */
[----:B------:R-:W-:Y:S03]  /*37c0*/  BSSY B1, `(.L_x_100) ;  /* 0x0000006000017945 */ /* 0x000fe60003800000 */
[----:B------:R0:W-:Y:S09]  /*37d0*/  @!P3 STG.E.U8 desc[UR36][R4.64+0x38], R3 ;  /* 0x000038030400b986 */ /* 0x0001f2000c101124 */
[----:B------:R-:W-:Y:S05]  /*37e0*/  @P1 BRA `(.L_x_101) ;  /* 0x00000000000c1947 */ /* 0x000fea0003800000 */
[----:B------:R-:W5:Y:S02]  /*37f0*/  LDG.E.U8 R68, desc[UR36][R8.64+0x39] ;  /* 0x0000392408447981 */ /* 0x000f64000c1e1100 */
[----:B-----5:R-:W-:-:S05]  /*3800*/  PRMT R0, R68, 0x8880, RZ ;  /* 0x0000888044007816 */ /* 0x020fca00000000ff */
[----:B------:R-:W-:-:S07]  /*3810*/  IMAD R13, R0, R59, RZ ;  /* 0x0000003b000d7224 */ /* 0x000fce00078e02ff */
.L_x_101:
[----:B------:R-:W-:Y:S05]  /*3820*/  BSYNC B1 ;  /* 0x0000000000017941 */ /* 0x000fea0003800000 */
.L_x_100:
[----:B------:R-:W-:Y:S01]  /*3830*/  IMAD R13, R55, R58, R13 ;  /* 0x0000003a370d7224 */ /* 0x000fe200078e020d */
[----:B------:R-:W-:Y:S06]  /*3840*/  @P1 BRA `(.L_x_102) ;  /* 0x0000000400c81947 */ /* 0x000fec0003800000 */
[----:B------:R0:W-:Y:S01]  /*3850*/  STG.E.U8 desc[UR36][R4.64+0x39], R13 ;  /* 0x0000390d04007986 */ /* 0x0001e2000c101124 */
[----:B------:R-:W-:Y:S05]  /*3860*/  BRA `(.L_x_102) ;  /* 0x0000000400c07947 */ /* 0x000fea0003800000 */
.L_x_37:
[C---:B------:R-:W-:Y:S02]  /*3870*/  ISETP.GE.AND P1, PT, R73.reuse, 0x1, PT ;  /* 0x000000014900780c */ /* 0x040fe40003f26270 */
[----:B------:R-:W-:Y:S02]  /*3880*/  ISETP.GE.AND P0, PT, R73, 0x2, PT ;  /* 0x000000024900780c */ /* 0x000fe40003f06270 */
[C---:B------:R-:W-:Y:S02]  /*3890*/  ISETP.LT.OR P4, PT, R72.reuse, 0x1, !P1 ;  /* 0x000000014800780c */ /* 0x040fe40004f81670 */
[C---:B------:R-:W-:Y:S02]  /*38a0*/  ISETP.LT.OR P5, PT, R72.reuse, 0x1, !P0 ;  /* 0x000000014800780c */ /* 0x040fe400047a1670 */
[C---:B------:R-:W-:Y:S02]  /*38b0*/  ISETP.LT.OR P1, PT, R72.reuse, 0x9, !P1 ;  /* 0x000000094800780c */ /* 0x040fe40004f21670 */
[----:B------:R-:W-:-:S02]  /*38c0*/  ISETP.LT.OR P0, PT, R72, 0x9, !P0 ;  /* 0x000000094800780c */ /* 0x000fc40004701670 */
[C---:B------:R-:W-:Y:S02]  /*38d0*/  ISETP.GE.AND P3, PT, R73.reuse, 0x9, PT ;  /* 0x000000094900780c */ /* 0x040fe40003f66270 */
[----:B------:R-:W-:-:S03]  /*38e0*/  ISETP.GE.AND P2, PT, R73, 0xa, PT ;  /* 0x0000000a4900780c */ /* 0x000fc60003f46270 */
[-C--:B------:R-:W-:Y:S02]  /*38f0*/  @!P4 IMAD R3, R24, R58.reuse, RZ ;  /* 0x0000003a1803c224 */ /* 0x080fe400078e02ff */
[-C--:B------:R-:W-:Y:S02]  /*3900*/  @!P5 IMAD R25, R25, R58.reuse, RZ ;  /* 0x0000003a1919d224 */ /* 0x080fe400078e02ff */
[-C--:B------:R-:W-:Y:S01]  /*3910*/  @!P1 IMAD R9, R26, R58.reuse, RZ ;  /* 0x0000003a1a099224 */ /* 0x080fe200078e02ff */
[----:B------:R0:W-:Y:S01]  /*3920*/  @!P4 STG.E.U8 desc[UR36][R6.64], R3 ;  /* 0x000000030600c986 */ /* 0x0001e2000c101124 */
[C---:B------:R-:W-:Y:S01]  /*3930*/  ISETP.LT.OR P4, PT, R72.reuse, 0x1, !P3 ;  /* 0x000000014800780c */ /* 0x040fe20005f81670 */
[----:B------:R-:W-:Y:S02]  /*3940*/  @!P0 IMAD R27, R27, R58, RZ ;  /* 0x0000003a1b1b8224 */ /* 0x000fe400078e02ff */
[----:B------:R-:W-:Y:S01]  /*3950*/  @!P5 STG.E.U8 desc[UR36][R6.64+0x1], R25 ;  /* 0x000001190600d986 */ /* 0x000fe2000c101124 */
[----:B------:R-:W-:-:S02]  /*3960*/  ISETP.LT.OR P5, PT, R72, 0x1, !P2 ;  /* 0x000000014800780c */ /* 0x000fc400057a1670 */
[C---:B------:R-:W-:Y:S01]  /*3970*/  ISETP.LT.OR P2, PT, R72.reuse, 0x9, !P2 ;  /* 0x000000094800780c */ /* 0x040fe20005741670 */
[----:B------:R1:W-:Y:S01]  /*3980*/  @!P1 STG.E.U8 desc[UR36][R4.64], R9 ;  /* 0x0000000904009986 */ /* 0x0003e2000c101124 */
[----:B------:R-:W-:Y:S02]  /*3990*/  ISETP.LT.OR P1, PT, R72, 0x9, !P3 ;  /* 0x000000094800780c */ /* 0x000fe40005f21670 */
[C---:B------:R-:W-:Y:S01]  /*39a0*/  ISETP.GE.AND P3, PT, R73.reuse, 0x11, PT ;  /* 0x000000114900780c */ /* 0x040fe20003f66270 */
[----:B------:R-:W-:Y:S01]  /*39b0*/  @!P0 STG.E.U8 desc[UR36][R4.64+0x1], R27 ;  /* 0x0000011b04008986 */ /* 0x000fe2000c101124 */
[----:B------:R-:W-:Y:S01]  /*39c0*/  ISETP.GE.AND P0, PT, R73, 0x12, PT ;  /* 0x000000124900780c */ /* 0x000fe20003f06270 */
[----:B------:R-:W-:-:S04]  /*39d0*/  @!P4 IMAD R11, R28, R58, RZ ;  /* 0x0000003a1c0bc224 */ /* 0x000fc800078e02ff */
[-C--:B------:R-:W-:Y:S01]  /*39e0*/  @!P5 IMAD R29, R29, R58.reuse, RZ ;  /* 0x0000003a1d1dd224 */ /* 0x080fe200078e02ff */
[----:B------:R-:W-:Y:S01]  /*39f0*/  @!P4 STG.E.U8 desc[UR36][R6.64+0x8], R11 ;  /* 0x0000080b0600c986 */ /* 0x000fe2000c101124 */
[C---:B------:R-:W-:Y:S01]  /*3a00*/  ISETP.LT.OR P4, PT, R72.reuse, 0x1, !P3 ;  /* 0x000000014800780c */ /* 0x040fe20005f81670 */
[-C--:B------:R-:W-:Y:S02]  /*3a10*/  @!P2 IMAD R31, R31, R58.reuse, RZ ;  /* 0x0000003a1f1fa224 */ /* 0x080fe400078e02ff */
[----:B------:R-:W-:Y:S01]  /*3a20*/  @!P5 STG.E.U8 desc[UR36][R6.64+0x9], R29 ;  /* 0x0000091d0600d986 */ /* 0x000fe2000c101124 */
[----:B------:R-:W-:Y:S01]  /*3a30*/  ISETP.LT.OR P5, PT, R72, 0x1, !P0 ;  /* 0x000000014800780c */ /* 0x000fe200047a1670 */
[----:B0-----:R-:W-:Y:S01]  /*3a40*/  @!P1 IMAD R3, R30, R58, RZ ;  /* 0x0000003a1e039224 */ /* 0x001fe200078e02ff */
[----:B------:R-:W-:Y:S01]  /*3a50*/  ISETP.LT.OR P0, PT, R72, 0x9, !P0 ;  /* 0x000000094800780c */ /* 0x000fe20004701670 */
[----:B------:R-:W-:Y:S01]  /*3a60*/  @!P2 STG.E.U8 desc[UR36][R4.64+0x9], R31 ;  /* 0x0000091f0400a986 */ /* 0x000fe2000c101124 */
[----:B------:R-:W-:-:S03]  /*3a70*/  ISETP.GE.AND P2, PT, R73, 0x19, PT ;  /* 0x000000194900780c */ /* 0x000fc60003f46270 */
[----:B------:R0:W-:Y:S01]  /*3a80*/  @!P1 STG.E.U8 desc[UR36][R4.64+0x8], R3 ;  /* 0x0000080304009986 */ /* 0x0001e2000c101124 */
[----:B------:R-:W-:Y:S01]  /*3a90*/  ISETP.LT.OR P1, PT, R72, 0x9, !P3 ;  /* 0x000000094800780c */ /* 0x000fe20005f21670 */
[----:B-1----:R-:W-:Y:S01]  /*3aa0*/  @!P4 IMAD R9, R32, R58, RZ ;  /* 0x0000003a2009c224 */ /* 0x002fe200078e02ff */
[----:B------:R-:W-:-:S03]  /*3ab0*/  ISETP.GE.AND P3, PT, R73, 0x1a, PT ;  /* 0x0000001a4900780c */ /* 0x000fc60003f66270 */
[-C--:B------:R-:W-:Y:S01]  /*3ac0*/  @!P5 IMAD R33, R33, R58.reuse, RZ ;  /* 0x0000003a2121d224 */ /* 0x080fe200078e02ff */
[----:B------:R-:W-:Y:S01]  /*3ad0*/  @!P4 STG.E.U8 desc[UR36][R6.64+0x10], R9 ;  /* 0x000010090600c986 */ /* 0x000fe2000c101124 */
[C---:B------:R-:W-:Y:S01]  /*3ae0*/  ISETP.LT.OR P4, PT, R72.reuse, 0x1, !P3 ;  /* 0x000000014800780c */ /* 0x040fe20005f81670 */
[-C--:B------:R-:W-:Y:S01]  /*3af0*/  @!P0 IMAD R35, R35, R58.reuse, RZ ;  /* 0x0000003a23238224 */ /* 0x080fe200078e02ff */
[C---:B------:R-:W-:Y:S01]  /*3b00*/  ISETP.LT.OR P3, PT, R72.reuse, 0x9, !P3 ;  /* 0x000000094800780c */ /* 0x040fe20005f61670 */
[----:B------:R-:W-:Y:S01]  /*3b10*/  @!P5 STG.E.U8 desc[UR36][R6.64+0x11], R33 ;  /* 0x000011210600d986 */ /* 0x000fe2000c101124 */
[----:B------:R-:W-:Y:S02]  /*3b20*/  ISETP.LT.OR P5, PT, R72, 0x1, !P2 ;  /* 0x000000014800780c */ /* 0x000fe400057a1670 */
[----:B0-----:R-:W-:Y:S01]  /*3b30*/  @!P1 IMAD R3, R34, R58, RZ ;  /* 0x0000003a22039224 */ /* 0x001fe200078e02ff */
[----:B------:R-:W-:Y:S01]  /*3b40*/  @!P0 STG.E.U8 desc[UR36][R4.64+0x11], R35 ;  /* 0x0000112304008986 */ /* 0x000fe2000c101124 */
[----:B------:R-:W-:-:S02]  /*3b50*/  ISETP.LT.OR P2, PT, R72, 0x9, !P2 ;  /* 0x000000094800780c */ /* 0x000fc40005741670 */
[C---:B------:R-:W-:Y:S01]  /*3b60*/  ISETP.GE.AND P0, PT, R73.reuse, 0x21, PT ;  /* 0x000000214900780c */ /* 0x040fe20003f06270 */
[----:B------:R0:W-:Y:S01]  /*3b70*/  @!P1 STG.E.U8 desc[UR36][R4.64+0x10], R3 ;  /* 0x0000100304009986 */ /* 0x0001e2000c101124 */
[----:B------:R-:W-:Y:S01]  /*3b80*/  ISETP.GE.AND P1, PT, R73, 0x22, PT ;  /* 0x000000224900780c */ /* 0x000fe20003f26270 */
[-C--:B------:R-:W-:Y:S02]  /*3b90*/  @!P4 IMAD R37, R37, R58.reuse, RZ ;  /* 0x0000003a2525c224 */ /* 0x080fe400078e02ff */
[-C--:B------:R-:W-:Y:S02]  /*3ba0*/  @!P3 IMAD R39, R39, R58.reuse, RZ ;  /* 0x0000003a2727b224 */ /* 0x080fe400078e02ff */
[-C--:B------:R-:W-:Y:S01]  /*3bb0*/  @!P5 IMAD R11, R36, R58.reuse, RZ ;  /* 0x0000003a240bd224 */ /* 0x080fe200078e02ff */
[----:B------:R-:W-:Y:S01]  /*3bc0*/  @!P4 STG.E.U8 desc[UR36][R6.64+0x19], R37 ;  /* 0x000019250600c986 */ /* 0x000fe2000c101124 */
[C---:B------:R-:W-:Y:S02]  /*3bd0*/  ISETP.LT.OR P4, PT, R72.reuse, 0x1, !P0 ;  /* 0x000000014800780c */ /* 0x040fe40004781670 */
[C---:B------:R-:W-:Y:S01]  /*3be0*/  ISETP.LT.OR P0, PT, R72.reuse, 0x9, !P0 ;  /* 0x000000094800780c */ /* 0x040fe20004701670 */
[----:B------:R-:W-:Y:S01]  /*3bf0*/  @!P5 STG.E.U8 desc[UR36][R6.64+0x18], R11 ;  /* 0x0000180b0600d986 */ /* 0x000fe2000c101124 */
[----:B------:R-:W-:Y:S01]  /*3c00*/  ISETP.LT.OR P5, PT, R72, 0x1, !P1 ;  /* 0x000000014800780c */ /* 0x000fe20004fa1670 */
[----:B0-----:R-:W-:Y:S01]  /*3c10*/  @!P2 IMAD R3, R38, R58, RZ ;  /* 0x0000003a2603a224 */ /* 0x001fe200078e02ff */
[----:B------:R-:W-:Y:S01]  /*3c20*/  ISETP.LT.OR P1, PT, R72, 0x9, !P1 ;  /* 0x000000094800780c */ /* 0x000fe20004f21670 */
[----:B------:R-:W-:Y:S01]  /*3c30*/  @!P3 STG.E.U8 desc[UR36][R4.64+0x19], R39 ;  /* 0x000019270400b986 */ /* 0x000fe2000c101124 */
[----:B------:R-:W-:-:S03]  /*3c40*/  ISETP.GE.AND P3, PT, R73, 0x29, PT ;  /* 0x000000294900780c */ /* 0x000fc60003f66270 */
[----:B------:R0:W-:Y:S01]  /*3c50*/  @!P2 STG.E.U8 desc[UR36][R4.64+0x18], R3 ;  /* 0x000018030400a986 */ /* 0x0001e2000c101124 */
[----:B------:R-:W-:Y:S01]  /*3c60*/  ISETP.GE.AND P2, PT, R73, 0x2a, PT ;  /* 0x0000002a4900780c */ /* 0x000fe20003f46270 */
[----:B------:R-:W-:-:S04]  /*3c70*/  @!P4 IMAD R9, R40, R58, RZ ;  /* 0x0000003a2809c224 */ /* 0x000fc800078e02ff */
[-C--:B------:R-:W-:Y:S01]  /*3c80*/  @!P5 IMAD R41, R41, R58.reuse, RZ ;  /* 0x0000003a2929d224 */ /* 0x080fe200078e02ff */
[----:B------:R-:W-:Y:S01]  /*3c90*/  @!P4 STG.E.U8 desc[UR36][R6.64+0x20], R9 ;  /* 0x000020090600c986 */ /* 0x000fe2000c101124 */
[C---:B------:R-:W-:Y:S01]  /*3ca0*/  ISETP.LT.OR P4, PT, R72.reuse, 0x1, !P3 ;  /* 0x000000014800780c */ /* 0x040fe20005f81670 */
[-C--:B------:R-:W-:Y:S01]  /*3cb0*/  @!P1 IMAD R43, R43, R58.reuse, RZ ;  /* 0x0000003a2b2b9224 */ /* 0x080fe200078e02ff */
        /* <DEDUP_REMOVED lines=25> */
[----:B------:R1:W-:Y:S01]  /*3e50*/  @!P4 STG.E.U8 desc[UR36][R6.64+0x30], R9 ;  /* 0x000030090600c986 */ /* 0x0003e2000c101124 */
[C---:B------:R-:W-:Y:S01]  /*3e60*/  ISETP.LT.OR P4, PT, R72.reuse, 0x1, !P2 ;  /* 0x000000014800780c */ /* 0x040fe20005781670 */
[-C--:B------:R-:W-:Y:S01]  /*3e70*/  @!P0 IMAD R51, R51, R58.reuse, RZ ;  /* 0x0000003a33338224 */ /* 0x080fe200078e02ff */
[C---:B------:R-:W-:Y:S01]  /*3e80*/  ISETP.LT.OR P2, PT, R72.reuse, 0x9, !P2 ;  /* 0x000000094800780c */ /* 0x040fe20005741670 */
[----:B------:R2:W-:Y:S01]  /*3e90*/  @!P5 STG.E.U8 desc[UR36][R6.64+0x31], R49 ;  /* 0x000031310600d986 */ /* 0x0005e2000c101124 */
[----:B------:R-:W-:Y:S01]  /*3ea0*/  ISETP.LT.OR P5, PT, R72, 0x1, !P3 ;  /* 0x000000014800780c */ /* 0x000fe20005fa1670 */
[-C--:B0-----:R-:W-:Y:S01]  /*3eb0*/  @!P1 IMAD R3, R50, R58.reuse, RZ ;  /* 0x0000003a32039224 */ /* 0x081fe200078e02ff */
[----:B------:R-:W-:Y:S01]  /*3ec0*/  ISETP.LT.OR P3, PT, R72, 0x9, !P3 ;  /* 0x000000094800780c */ /* 0x000fe20005f61670 */
[----:B------:R2:W-:Y:S04]  /*3ed0*/  @!P0 STG.E.U8 desc[UR36][R4.64+0x31], R51 ;  /* 0x0000313304008986 */ /* 0x0005e8000c101124 */
[----:B------:R2:W-:Y:S02]  /*3ee0*/  @!P1 STG.E.U8 desc[UR36][R4.64+0x30], R3 ;  /* 0x0000300304009986 */ /* 0x0005e4000c101124 */
[----:B------:R-:W-:-:S02]  /*3ef0*/  @!P4 IMAD R11, R52, R58, RZ ;  /* 0x0000003a340bc224 */ /* 0x000fc400078e02ff */
[-C--:B-1----:R-:W-:Y:S02]  /*3f00*/  @!P2 IMAD R9, R54, R58.reuse, RZ ;  /* 0x0000003a3609a224 */ /* 0x082fe400078e02ff */
[-C--:B------:R-:W-:Y:S01]  /*3f10*/  @!P5 IMAD R53, R53, R58.reuse, RZ ;  /* 0x0000003a3535d224 */ /* 0x080fe200078e02ff */
[----:B------:R2:W-:Y:S01]  /*3f20*/  @!P4 STG.E.U8 desc[UR36][R6.64+0x38], R11 ;  /* 0x0000380b0600c986 */ /* 0x0005e2000c101124 */
[----:B------:R-:W-:-:S03]  /*3f30*/  @!P3 IMAD R55, R55, R58, RZ ;  /* 0x0000003a3737b224 */ /* 0x000fc600078e02ff */
[----:B------:R2:W-:Y:S04]  /*3f40*/  @!P5 STG.E.U8 desc[UR36][R6.64+0x39], R53 ;  /* 0x000039350600d986 */ /* 0x0005e8000c101124 */
[----:B------:R2:W-:Y:S04]  /*3f50*/  @!P2 STG.E.U8 desc[UR36][R4.64+0x38], R9 ;  /* 0x000038090400a986 */ /* 0x0005e8000c101124 */
[----:B------:R2:W-:Y:S02]  /*3f60*/  @!P3 STG.E.U8 desc[UR36][R4.64+0x39], R55 ;  /* 0x000039370400b986 */ /* 0x0005e4000c101124 */
.L_x_102:
[----:B------:R-:W-:Y:S05]  /*3f70*/  BSYNC B0 ;  /* 0x0000000000007941 */ /* 0x000fea0003800000 */
.L_x_36:
[----:B0-2---:R-:W2:Y:S01]  /*3f80*/  LDL.64 R2, [R1] ;  /* 0x0000000001027983 */ /* 0x005ea20000100a00 */
[----:B------:R-:W-:Y:S01]  /*3f90*/  ULDC.64 UR4, c[0x0][0x650] ;  /* 0x0001940000047ab9 */ /* 0x000fe20000000a00 */
[----:B------:R0:W-:Y:S01]  /*3fa0*/  SYNCS.ARRIVE.TRANS64.A1T0 RZ, [R66+UR47], RZ ;  /* 0x000000ff42ff79a7 */ /* 0x0001e2000810002f */
[----:B------:R-:W-:Y:S01]  /*3fb0*/  PRMT R0, RZ, 0x7610, R0 ;  /* 0x00007610ff007816 */ /* 0x000fe20000000000 */
[----:B------:R-:W-:Y:S02]  /*3fc0*/  IMAD.MOV.U32 R19, RZ, RZ, -0x1 ;  /* 0xffffffffff137424 */ /* 0x000fe400078e00ff */
[----:B------:R-:W-:Y:S01]  /*3fd0*/  IMAD.MOV.U32 R22, RZ, RZ, -0x1 ;  /* 0xffffffffff167424 */ /* 0x000fe200078e00ff */
[----:B--2---:R-:W-:-:S04]  /*3fe0*/  LEA R18, P0, R2, R18, 0x1 ;  /* 0x0000001202127211 */ /* 0x004fc800078008ff */
[----:B------:R-:W-:Y:S01]  /*3ff0*/  LEA.HI.X R17, R2, R17, R23, 0x1, P0 ;  /* 0x0000001102117211 */ /* 0x000fe200000f0c17 */
[----:B------:R-:W-:Y:S01]  /*4000*/  IMAD.MOV.U32 R2, RZ, RZ, -0x1 ;  /* 0xffffffffff027424 */ /* 0x000fe200078e00ff */
[----:B------:R-:W-:-:S04]  /*4010*/  ISETP.GE.U32.AND P0, PT, R18, UR4, PT ;  /* 0x0000000412007c0c */ /* 0x000fc8000bf06070 */
[----:B------:R-:W-:-:S13]  /*4020*/  ISETP.GE.U32.AND.EX P0, PT, R17, UR5, PT, P0 ;  /* 0x0000000511007c0c */ /* 0x000fda000bf06100 */
[----:B0-----:R-:W-:Y:S05]  /*4030*/  @P0 BRA `(.L_x_103) ;  /* 0x0000000400700947 */ /* 0x001fea0003800000 */
[----:B------:R-:W0:Y:S01]  /*4040*/  S2R R10, SR_CTAID.X ;  /* 0x00000000000a7919 */ /* 0x000e220000002500 */
[----:B------:R-:W2:Y:S01]  /*4050*/  LDC.64 R8, c[0x0][0x628] ;  /* 0x00018a00ff087b82 */ /* 0x000ea20000000a00 */
[----:B------:R-:W-:Y:S01]  /*4060*/  ULDC UR4, c[0x0][0x150] ;  /* 0x0000540000047ab9 */ /* 0x000fe20000000800 */
[----:B-1-3--:R-:W-:Y:S01]  /*4070*/  IMAD.MOV.U32 R6, RZ, RZ, R18 ;  /* 0x000000ffff067224 */ /* 0x00afe200078e0012 */
[----:B------:R-:W1:Y:S01]  /*4080*/  S2R R20, SR_CTAID.Y ;  /* 0x0000000000147919 */ /* 0x000e620000002600 */
[----:B------:R-:W-:-:S04]  /*4090*/  IMAD.MOV.U32 R7, RZ, RZ, R17 ;  /* 0x000000ffff077224 */ /* 0x000fc800078e0011 */
[----:B------:R-:W3:Y:S08]  /*40a0*/  LDC R15, c[0x0][0x144] ;  /* 0x00005100ff0f7b82 */ /* 0x000ef00000000800 */
[----:B------:R-:W1:Y:S08]  /*40b0*/  LDC R0, c[0x0][0x630] ;  /* 0x00018c00ff007b82 */ /* 0x000e700000000800 */
[----:B------:R-:W1:Y:S01]  /*40c0*/  LDC.64 R12, c[0x0][0x620] ;  /* 0x00018800ff0c7b82 */ /* 0x000e620000000a00 */
[----:B--2---:R-:W-:-:S04]  /*40d0*/  ISETP.NE.U32.AND P0, PT, R8, RZ, PT ;  /* 0x000000ff0800720c */ /* 0x004fc80003f05070 */
[----:B------:R-:W-:Y:S02]  /*40e0*/  ISETP.NE.AND.EX P0, PT, R9, RZ, PT, P0 ;  /* 0x000000ff0900720c */ /* 0x000fe40003f05300 */
[----:B0-----:R-:W-:-:S05]  /*40f0*/  I2FP.F32.U32 R2, R10 ;  /* 0x0000000a00027245 */ /* 0x001fca0000201000 */
[----:B------:R-:W-:-:S04]  /*4100*/  FMUL R2, R2, UR4 ;  /* 0x0000000402027c20 */ /* 0x000fc80008400000 */
[----:B------:R0:W2:Y:S02]  /*4110*/  F2I.U32.TRUNC.NTZ R14, R2 ;  /* 0x00000002000e7305 */ /* 0x0000a4000020f000 */
[----:B---3--:R-:W-:Y:S05]  /*4120*/  @!P0 BRA `(.L_x_104) ;  /* 0x0000000000288947 */ /* 0x008fea0003800000 */
[----:B------:R-:W3:Y:S02]  /*4130*/  LDC R3, c[0x0][0x634] ;  /* 0x00018d00ff037b82 */ /* 0x000ee40000000800 */
[----:B---3--:R-:W-:-:S05]  /*4140*/  IADD3 R7, P0, R18, R3, RZ ;  /* 0x0000000312077210 */ /* 0x008fca0007f1e0ff */
[----:B------:R-:W-:-:S04]  /*4150*/  IMAD.X R11, RZ, RZ, R17, P0 ;  /* 0x000000ffff0b7224 */ /* 0x000fc800000e0611 */
[----:B0-----:R-:W-:-:S04]  /*4160*/  IMAD.WIDE.U32 R2, R11, R8, RZ ;  /* 0x000000080b027225 */ /* 0x001fc800078e00ff */
[----:B----4-:R-:W-:-:S04]  /*4170*/  IMAD.WIDE.U32 R4, P0, R7, R9, R2 ;  /* 0x0000000907047225 */ /* 0x010fc80007800002 */
[----:B------:R-:W-:-:S04]  /*4180*/  IMAD.WIDE.U32 R2, R7, R8, RZ ;  /* 0x0000000807027225 */ /* 0x000fc800078e00ff */
[----:B------:R-:W-:Y:S01]  /*4190*/  IMAD.X R7, RZ, RZ, RZ, P0 ;  /* 0x000000ffff077224 */ /* 0x000fe200000e06ff */
[----:B------:R-:W-:Y:S01]  /*41a0*/  IADD3 RZ, P0, R3, R4, RZ ;  /* 0x0000000403ff7210 */ /* 0x000fe20007f1e0ff */
[----:B------:R-:W-:-:S04]  /*41b0*/  IMAD.MOV.U32 R6, RZ, RZ, R5 ;  /* 0x000000ffff067224 */ /* 0x000fc800078e0005 */
[----:B------:R-:W-:-:S08]  /*41c0*/  IMAD.WIDE.U32.X R6, R11, R9, R6, P0 ;  /* 0x000000090b067225 */ /* 0x000fd000000e0406 */
.L_x_104:
[----:B----4-:R-:W3:Y:S01]  /*41d0*/  LDC.64 R26, c[0x0][0x640] ;  /* 0x00019000ff1a7b82 */ /* 0x010ee20000000a00 */
[-C--:B-1----:R-:W-:Y:S01]  /*41e0*/  SHF.R.U64 R11, R6, R0.reuse, R7 ;  /* 0x00000000060b7219 */ /* 0x082fe20000001207 */
[----:B------:R-:W-:Y:S01]  /*41f0*/  IMAD.MOV.U32 R19, RZ, RZ, R17 ;  /* 0x000000ffff137224 */ /* 0x000fe200078e0011 */
[----:B------:R-:W-:Y:S01]  /*4200*/  SHF.R.U32.HI R0, RZ, R0, R7 ;  /* 0x00000000ff007219 */ /* 0x000fe20000011607 */
[----:B--2---:R-:W-:Y:S01]  /*4210*/  IMAD.MOV R14, RZ, RZ, -R14 ;  /* 0x000000ffff0e7224 */ /* 0x004fe200078e0a0e */
[----:B------:R-:W-:Y:S01]  /*4220*/  IADD3 R5, P0, RZ, -R11, RZ ;  /* 0x8000000bff057210 */ /* 0x000fe20007f1e0ff */
[----:B------:R-:W-:Y:S01]  /*4230*/  ULDC UR4, c[0x0][0x154] ;  /* 0x0000550000047ab9 */ /* 0x000fe20000000800 */
[----:B------:R-:W-:Y:S01]  /*4240*/  IMAD.MOV.U32 R7, RZ, RZ, 0x1 ;  /* 0x00000001ff077424 */ /* 0x000fe200078e00ff */
[----:B------:R-:W1:Y:S01]  /*4250*/  LDC R4, c[0x0][0x618] ;  /* 0x00018600ff047b82 */ /* 0x000e620000000800 */
[----:B------:R-:W-:Y:S02]  /*4260*/  IMAD R22, R15, R14, R10 ;  /* 0x0000000e0f167224 */ /* 0x000fe400078e020a */
[----:B------:R-:W-:-:S04]  /*4270*/  IMAD.X R3, RZ, RZ, ~R0, P0 ;  /* 0x000000ffff037224 */ /* 0x000fc800000e0e00 */
[-C--:B------:R-:W-:Y:S01]  /*4280*/  IMAD R0, R3, R12.reuse, RZ ;  /* 0x0000000c03007224 */ /* 0x080fe200078e02ff */
[----:B------:R-:W2:Y:S01]  /*4290*/  LDC R6, c[0x0][0x608] ;  /* 0x00018200ff067b82 */ /* 0x000ea20000000800 */
[----:B0-----:R-:W-:-:S04]  /*42a0*/  IMAD.WIDE.U32 R2, R5, R12, R18 ;  /* 0x0000000c05027225 */ /* 0x001fc800078e0012 */
[----:B------:R-:W-:Y:S01]  /*42b0*/  IMAD R5, R5, R13, R0 ;  /* 0x0000000d05057224 */ /* 0x000fe200078e0200 */
[----:B------:R-:W-:Y:S02]  /*42c0*/  I2FP.F32.U32 R0, R20 ;  /* 0x0000001400007245 */ /* 0x000fe40000201000 */
[----:B------:R-:W0:Y:S01]  /*42d0*/  LDC R24, c[0x0][0x658] ;  /* 0x00019600ff187b82 */ /* 0x000e220000000800 */
[----:B------:R-:W-:Y:S01]  /*42e0*/  IMAD.IADD R3, R3, 0x1, R5 ;  /* 0x0000000103037824 */ /* 0x000fe200078e0205 */
[----:B---3--:R-:W-:Y:S01]  /*42f0*/  ISETP.NE.U32.AND P0, PT, R26, RZ, PT ;  /* 0x000000ff1a00720c */ /* 0x008fe20003f05070 */
[----:B------:R-:W-:Y:S01]  /*4300*/  FMUL R0, R0, UR4 ;  /* 0x0000000400007c20 */ /* 0x000fe20008400000 */
[----:B------:R-:W-:Y:S02]  /*4310*/  IMAD.MOV.U32 R5, RZ, RZ, -0x1 ;  /* 0xffffffffff057424 */ /* 0x000fe400078e00ff */
[----:B------:R-:W-:Y:S01]  /*4320*/  ISETP.NE.AND.EX P0, PT, R27, RZ, PT, P0 ;  /* 0x000000ff1b00720c */ /* 0x000fe20003f05300 */
[----:B------:R3:W4:Y:S01]  /*4330*/  F2I.U32.TRUNC.NTZ R12, R0 ;  /* 0x00000000000c7305 */ /* 0x000722000020f000 */
[----:B------:R-:W3:Y:S01]  /*4340*/  LDC R15, c[0x0][0x148] ;  /* 0x00005200ff0f7b82 */ /* 0x000ee20000000800 */
[----:B-1----:R-:W-:-:S02]  /*4350*/  SHF.R.U64 R10, R2, R4, R3 ;  /* 0x00000004020a7219 */ /* 0x002fc40000001203 */
[----:B------:R-:W-:-:S05]  /*4360*/  SHF.R.U32.HI R3, RZ, R4, R3 ;  /* 0x00000004ff037219 */ /* 0x000fca0000011603 */
[----:B------:R-:W1:Y:S01]  /*4370*/  LDC R14, c[0x0][0x600] ;  /* 0x00018000ff0e7b82 */ /* 0x000e620000000800 */
[-CC-:B--2---:R-:W-:Y:S02]  /*4380*/  SHF.R.U64 R8, R10, R6.reuse, R3.reuse ;  /* 0x000000060a087219 */ /* 0x184fe40000001203 */
[----:B------:R-:W-:-:S05]  /*4390*/  SHF.R.U32.HI R3, RZ, R6, R3 ;  /* 0x00000006ff037219 */ /* 0x000fca0000011603 */
[----:B------:R-:W2:Y:S01]  /*43a0*/  LDC R21, c[0x0][0x648] ;  /* 0x00019200ff157b82 */ /* 0x000ea20000000800 */
[-CC-:B0-----:R-:W-:Y:S02]  /*43b0*/  SHF.R.U64 R13, R8, R24.reuse, R3.reuse ;  /* 0x00000018080d7219 */ /* 0x181fe40000001203 */
[-C--:B------:R-:W-:Y:S02]  /*43c0*/  SHF.L.U32 R5, R5, R24.reuse, RZ ;  /* 0x0000001805057219 */ /* 0x080fe400000006ff */
[-C--:B------:R-:W-:Y:S01]  /*43d0*/  SHF.R.U32.HI R3, RZ, R24.reuse, R3 ;  /* 0x00000018ff037219 */ /* 0x080fe20000011603 */
[----:B------:R-:W-:Y:S01]  /*43e0*/  IMAD.MOV.U32 R2, RZ, RZ, R13 ;  /* 0x000000ffff027224 */ /* 0x000fe200078e000d */
[----:B------:R-:W-:Y:S01]  /*43f0*/  SHF.L.U32 R24, R7, R24, RZ ;  /* 0x0000001807187219 */ /* 0x000fe200000006ff */
[----:B------:R-:W0:Y:S01]  /*4400*/  LDC R25, c[0x0][0x638] ;  /* 0x00018e00ff197b82 */ /* 0x000e220000000800 */
[----:B------:R-:W-:-:S07]  /*4410*/  LOP3.LUT R19, RZ, R5, RZ, 0x33, !PT ;  /* 0x00000005ff137212 */ /* 0x000fce00078e33ff */
[----:B------:R-:W0:Y:S01]  /*4420*/  LDC R28, c[0x0][0x610] ;  /* 0x00018400ff1c7b82 */ /* 0x000e220000000800 */
[----:B----4-:R-:W-:Y:S05]  /*4430*/  @!P0 BRA `(.L_x_105) ;  /* 0x0000000000288947 */ /* 0x010fea0003800000 */
[----:B---3--:R-:W3:Y:S02]  /*4440*/  LDC R0, c[0x0][0x64c] ;  /* 0x00019300ff007b82 */ /* 0x008ee40000000800 */
[----:B---3--:R-:W-:-:S05]  /*4450*/  IADD3 R7, P0, R13, R0, RZ ;  /* 0x000000000d077210 */ /* 0x008fca0007f1e0ff */
        /* <DEDUP_REMOVED lines=8> */
.L_x_105:
[----:B------:R-:W4:Y:S01]  /*44e0*/  LDC R4, c[0x0][0x65c] ;  /* 0x00019700ff047b82 */ /* 0x000f220000000800 */
[----:B--23--:R-:W-:Y:S01]  /*44f0*/  SHF.R.U64 R0, R2, R21, R3 ;  /* 0x0000001502007219 */ /* 0x00cfe20000001203 */
[----:B-1----:R-:W-:Y:S01]  /*4500*/  VIADD R3, R14, 0xffffffff ;  /* 0xffffffff0e037836 */ /* 0x002fe20000000000 */
[----:B------:R-:W-:Y:S01]  /*4510*/  LOP3.LUT R19, R8, R19, RZ, 0xc0, !PT ;  /* 0x0000001308137212 */ /* 0x000fe200078ec0ff */
[----:B------:R-:W-:Y:S02]  /*4520*/  IMAD.MOV R12, RZ, RZ, -R12 ;  /* 0x000000ffff0c7224 */ /* 0x000fe400078e0a0c */
[----:B------:R-:W-:Y:S01]  /*4530*/  IMAD.MOV R2, RZ, RZ, -R0 ;  /* 0x000000ffff027224 */ /* 0x000fe200078e0a00 */
[----:B------:R-:W-:Y:S01]  /*4540*/  LOP3.LUT R3, R10, R3, RZ, 0xc0, !PT ;  /* 0x000000030a037212 */ /* 0x000fe200078ec0ff */
[----:B------:R-:W-:Y:S02]  /*4550*/  IMAD R19, R24, R0, R19 ;  /* 0x0000000018137224 */ /* 0x000fe400078e0213 */
[----:B0-----:R-:W-:-:S04]  /*4560*/  IMAD R0, R2, R25, R13 ;  /* 0x0000001902007224 */ /* 0x001fc800078e020d */
[----:B------:R-:W-:Y:S01]  /*4570*/  IMAD R2, R0, R14, R3 ;  /* 0x0000000e00027224 */ /* 0x000fe200078e0203 */
[----:B----4-:R-:W-:Y:S01]  /*4580*/  ISETP.NE.AND P0, PT, R4, 0x1, PT ;  /* 0x000000010400780c */ /* 0x010fe20003f05270 */
[----:B------:R-:W-:-:S05]  /*4590*/  IMAD.MOV.U32 R4, RZ, RZ, 0x1 ;  /* 0x00000001ff047424 */ /* 0x000fca00078e00ff */
[----:B------:R-:W-:-:S07]  /*45a0*/  PRMT R0, R4, 0x7610, R0 ;  /* 0x0000761004007816 */ /* 0x000fce0000000000 */
[----:B------:R-:W-:-:S04]  /*45b0*/  @P0 IMAD R22, R15, R12, R20 ;  /* 0x0000000c0f160224 */ /* 0x000fc800078e0214 */
[----:B------:R-:W-:-:S05]  /*45c0*/  IMAD R19, R19, R28, R22 ;  /* 0x0000001c13137224 */ /* 0x000fca00078e0216 */
[----:B------:R-:W-:Y:S02]  /*45d0*/  SEL R22, R2, R19, !P0 ;  /* 0x0000001302167207 */ /* 0x000fe40004000000 */
[----:B------:R-:W-:Y:S01]  /*45e0*/  SEL R19, R19, R2, !P0 ;  /* 0x0000000213137207 */ /* 0x000fe20004000000 */
[----:B------:R-:W-:-:S07]  /*45f0*/  IMAD.MOV.U32 R2, RZ, RZ, R11 ;  /* 0x000000ffff027224 */ /* 0x000fce00078e000b */
.L_x_103:
[----:B------:R-:W-:Y:S02]  /*4600*/  LOP3.LUT P0, RZ, R0, 0xff, RZ, 0xc0, !PT ;  /* 0x000000ff00ff7812 */ /* 0x000fe4000780c0ff */
[----:B------:R-:W-:-:S11]  /*4610*/  LOP3.LUT R69, R69, 0x1, RZ, 0x3c, !PT ;  /* 0x0000000145457812 */ /* 0x000fd600078e3cff */
[----:B------:R-:W-:Y:S05]  /*4620*/  @P0 BRA `(.L_x_106) ;  /* 0xffffffd0003c0947 */ /* 0x000fea000383ffff */
[----:B------:R-:W-:Y:S05]  /*4630*/  EXIT ;  /* 0x000000000000794d */ /* 0x000fea0003800000 */
.L_x_17:
[----:B------:R-:W-:-:S08]  /*4640*/  ISETP.NE.AND P0, PT, R5, RZ, PT ;  /* 0x000000ff0500720c */ /* 0x000fd00003f05270 */
[----:B0-----:R-:W0:-:S00]  /*4650*/  USETMAXREG.DEALLOC.CTAPOOL 0x28 ;  /* 0x00000028000079c8 */ /* 0x001e0000080e0500 */
[----:B------:R-:W-:Y:S05]  /*4660*/  @P0 EXIT ;  /* 0x000000000000094d */ /* 0x000fea0003800000 */
[----:B0-----:R-:W-:Y:S01]  /*4670*/  LOP3.LUT P0, RZ, R8, 0xff, RZ, 0xc0, !PT ;  /* 0x000000ff08ff7812 */ /* 0x001fe2000780c0ff */
[----:B------:R-:W-:Y:S02]  /*4680*/  IMAD.MOV.U32 R0, RZ, RZ, 0x1 ;  /* 0x00000001ff007424 */ /* 0x000fe400078e00ff */
[----:B------:R-:W-:-:S10]  /*4690*/  IMAD.MOV.U32 R7, RZ, RZ, RZ ;  /* 0x000000ffff077224 */ /* 0x000fd400078e00ff */
[----:B------:R-:W-:Y:S05]  /*46a0*/  @!P0 BRA `(.L_x_107) ;  /* 0x0000000c00748947 */ /* 0x000fea0003800000 */
[----:B------:R-:W0:Y:S01]  /*46b0*/  S2UR UR9, SR_CgaCtaId ;  /* 0x00000000000979c3 */ /* 0x000e220000008800 */
[----:B------:R-:W-:Y:S01]  /*46c0*/  ULDC UR5, c[0x0][0x658] ;  /* 0x0001960000057ab9 */ /* 0x000fe20000000800 */
[----:B------:R-:W-:Y:S01]  /*46d0*/  UMOV UR10, 0xffffffff ;  /* 0xffffffff000a7882 */ /* 0x000fe20000000000 */
[----:B------:R-:W-:Y:S01]  /*46e0*/  UMOV UR11, 0x1 ;  /* 0x00000001000b7882 */ /* 0x000fe20000000000 */
[----:B------:R-:W-:Y:S01]  /*46f0*/  USHF.L.U32 UR10, UR10, UR5, URZ ;  /* 0x000000050a0a7299 */ /* 0x000fe2000800063f */
[----:B------:R-:W-:Y:S01]  /*4700*/  LOP3.LUT P0, RZ, R4, 0x1f, RZ, 0xc0, !PT ;  /* 0x0000001f04ff7812 */ /* 0x000fe2000780c0ff */
[----:B------:R-:W-:Y:S01]  /*4710*/  BSSY B0, `(.L_x_107) ;  /* 0x00000d6000007945 */ /* 0x000fe20003800000 */
[C---:B------:R-:W-:Y:S01]  /*4720*/  ISETP.NE.AND P2, PT, R3.reuse, RZ, PT ;  /* 0x000000ff0300720c */ /* 0x040fe20003f45270 */
[----:B------:R-:W-:Y:S01]  /*4730*/  IMAD.MOV.U32 R8, RZ, RZ, 0x1 ;  /* 0x00000001ff087424 */ /* 0x000fe200078e00ff */
[----:B------:R-:W-:Y:S01]  /*4740*/  ISETP.NE.OR P0, PT, R3, RZ, !P0 ;  /* 0x000000ff0300720c */ /* 0x000fe20004705670 */
[----:B------:R-:W-:Y:S01]  /*4750*/  IMAD.MOV.U32 R0, RZ, RZ, 0x1 ;  /* 0x00000001ff007424 */ /* 0x000fe200078e00ff */
[----:B------:R-:W-:Y:S01]  /*4760*/  LOP3.LUT R6, R16, 0x2, RZ, 0xfc, !PT ;  /* 0x0000000210067812 */ /* 0x000fe200078efcff */
[----:B------:R-:W-:Y:S01]  /*4770*/  IMAD.MOV.U32 R7, RZ, RZ, RZ ;  /* 0x000000ffff077224 */ /* 0x000fe200078e00ff */
[----:B------:R-:W-:Y:S01]  /*4780*/  ULDC UR4, c[0x0][0x600] ;  /* 0x0001800000047ab9 */ /* 0x000fe20000000800 */
[----:B------:R-:W-:Y:S01]  /*4790*/  UMOV UR18, 0x5 ;  /* 0x0000000500127882 */ /* 0x000fe20000000000 */
[----:B------:R-:W-:-:S02]  /*47a0*/  UIADD3 UR26, UR40, 0x1, URZ ;  /* 0x00000001281a7890 */ /* 0x000fc4000fffe03f */
[----:B------:R-:W-:Y:S02]  /*47b0*/  UIADD3 UR4, UR4, -0x1, URZ ;  /* 0xffffffff04047890 */ /* 0x000fe4000fffe03f */
[----:B------:R-:W-:Y:S01]  /*47c0*/  USHF.L.U32 UR5, UR11, UR5, URZ ;  /* 0x000000050b057299 */ /* 0x000fe2000800063f */
[----:B------:R-:W-:Y:S01]  /*47d0*/  ULDC.64 UR24, c[0x0][0x198] ;  /* 0x0000660000187ab9 */ /* 0x000fe20000000a00 */
[----:B0-----:R-:W-:Y:S02]  /*47e0*/  ULOP3.LUT UR8, UR9, 0x1, URZ, 0xc0, !UPT ;  /* 0x0000000109087892 */ /* 0x001fe4000f8ec03f */
[----:B------:R-:W-:Y:S02]  /*47f0*/  USHF.L.U32 UR7, UR9, 0xc, URZ ;  /* 0x0000000c09077899 */ /* 0x000fe4000800063f */
[----:B------:R-:W-:Y:S02]  /*4800*/  USHF.R.U32.HI UR27, URZ, 0x1, UR9 ;  /* 0x000000013f1b7899 */ /* 0x000fe40008011609 */
[----:B------:R-:W-:-:S02]  /*4810*/  USHF.L.U32 UR6, UR9, 0x5, URZ ;  /* 0x0000000509067899 */ /* 0x000fc4000800063f */
[----:B------:R-:W-:Y:S02]  /*4820*/  ULOP3.LUT UR9, UR9, 0xfffffffe, URZ, 0xc0, !UPT ;  /* 0xfffffffe09097892 */ /* 0x000fe4000f8ec03f */
[----:B------:R-:W-:Y:S02]  /*4830*/  UISETP.GT.U32.AND UP0, UPT, UR8, 0xffff, UPT ;  /* 0x0000ffff0800788c */ /* 0x000fe4000bf04070 */
[----:B------:R-:W-:Y:S02]  /*4840*/  ULOP3.LUT UR13, UR7, 0x1000, URZ, 0xc0, !UPT ;  /* 0x00001000070d7892 */ /* 0x000fe4000f8ec03f */
[----:B------:R-:W-:Y:S02]  /*4850*/  ULOP3.LUT UR7, URZ, UR10, URZ, 0x33, !UPT ;  /* 0x0000000a3f077292 */ /* 0x000fe4000f8e333f */
[----:B------:R-:W-:Y:S02]  /*4860*/  USHF.L.U32 UR10, UR11, UR9, URZ ;  /* 0x000000090b0a7299 */ /* 0x000fe4000800063f */
[----:B------:R-:W-:-:S02]  /*4870*/  ULOP3.LUT UR9, UR9, 0x1, URZ, 0xfc, !UPT ;  /* 0x0000000109097892 */ /* 0x000fc4000f8efc3f */
[----:B------:R-:W-:Y:S02]  /*4880*/  USEL UR8, UR8, 0xffff, !UP0 ;  /* 0x0000ffff08087887 */ /* 0x000fe4000c000000 */
[----:B------:R-:W-:Y:S02]  /*4890*/  USHF.L.U32 UR9, UR11, UR9, URZ ;  /* 0x000000090b097299 */ /* 0x000fe4000800063f */
[----:B------:R-:W-:Y:S02]  /*48a0*/  ULOP3.LUT UR8, UR8, 0xffff, URZ, 0xc0, !UPT ;  /* 0x0000ffff08087892 */ /* 0x000fe4000f8ec03f */
[----:B------:R-:W-:Y:S02]  /*48b0*/  ULEA UR28, UR27, 0x180, 0xc ;  /* 0x000001801b1c7891 */ /* 0x000fe4000f8e603f */
[----:B------:R-:W-:Y:S02]  /*48c0*/  ULOP3.LUT UR6, UR6, 0x20, URZ, 0xc0, !UPT ;  /* 0x0000002006067892 */ /* 0x000fe4000f8ec03f */
[----:B------:R-:W-:-:S02]  /*48d0*/  ULOP3.LUT UR13, UR13, 0xa180, URZ, 0xfc, !UPT ;  /* 0x0000a1800d0d7892 */ /* 0x000fc4000f8efc3f */
[----:B------:R-:W-:Y:S02]  /*48e0*/  ULOP3.LUT UR19, UR10, UR9, URZ, 0xfc, !UPT ;  /* 0x000000090a137292 */ /* 0x000fe4000f8efc3f */
[----:B------:R-:W-:-:S12]  /*48f0*/  USHF.L.U32 UR18, UR18, UR8, URZ ;  /* 0x0000000812127299 */ /* 0x000fd8000800063f */
.L_x_119:
[----:B------:R-:W-:-:S03]  /*4900*/  UMOV UR8, 0xffffffff ;  /* 0xffffffff00087882 */ /* 0x000fc60000000000 */
[----:B------:R-:W-:Y:S05]  /*4910*/  BRA.DIV UR8, `(.L_x_108) ;  /* 0x0000001208107947 */ /* 0x000fea000b800000 */
[----:B------:R-:W-:-:S13]  /*4920*/  ELECT P6, URZ, PT ;  /* 0x00000000003f782f */ /* 0x000fda00038c0000 */
.L_x_133:
[----:B------:R-:W0:Y:S01]  /*4930*/  LDC R3, c[0x0][0x28c] ;  /* 0x0000a300ff037b82 */ /* 0x000e220000000800 */
[----:B------:R-:W-:Y:S01]  /*4940*/  BSSY B1, `(.L_x_109) ;  /* 0x000003a000017945 */ /* 0x000fe20003800000 */
[----:B0-----:R-:W-:-:S13]  /*4950*/  ISETP.LT.OR P6, PT, R3, 0x1, !P6 ;  /* 0x000000010300780c */ /* 0x001fda00077c1670 */
[----:B------:R-:W-:Y:S05]  /*4960*/  @P6 BRA `(.L_x_110) ;  /* 0x0000000000dc6947 */ /* 0x000fea0003800000 */
[----:B------:R-:W-:Y:S01]  /*4970*/  LEA R19, R19, UR27, 0x1 ;  /* 0x0000001b13137c11 */ /* 0x000fe2000f8e08ff */
[----:B------:R-:W-:Y:S01]  /*4980*/  IMAD.MOV.U32 R12, RZ, RZ, RZ ;  /* 0x000000ffff0c7224 */ /* 0x000fe200078e00ff */
[----:B------:R-:W-:Y:S01]  /*4990*/  LEA R22, R22, UR6, 0x6 ;  /* 0x0000000616167c11 */ /* 0x000fe2000f8e30ff */
[----:B------:R-:W-:Y:S02]  /*49a0*/  IMAD.U32 R13, RZ, RZ, UR26 ;  /* 0x0000001aff0d7e24 */ /* 0x000fe4000f8e00ff */
[----:B------:R-:W-:Y:S02]  /*49b0*/  IMAD.MOV.U32 R3, RZ, RZ, R0 ;  /* 0x000000ffff037224 */ /* 0x000fe400078e0000 */
[----:B------:R-:W-:Y:S02]  /*49c0*/  IMAD.MOV.U32 R4, RZ, RZ, R7 ;  /* 0x000000ffff047224 */ /* 0x000fe400078e0007 */
[----:B------:R-:W-:-:S07]  /*49d0*/  IMAD.SHL.U32 R19, R19, 0x20, RZ ;  /* 0x0000002013137824 */ /* 0x000fce00078e00ff */
.L_x_114:
[----:B------:R-:W0:Y:S01]  /*49e0*/  S2R R10, SR_CgaCtaId ;  /* 0x00000000000a7919 */ /* 0x000e220000008800 */
[----:B------:R-:W-:Y:S01]  /*49f0*/  MOV R5, 0x400 ;  /* 0x0000040000057802 */ /* 0x000fe20000000f00 */
[----:B------:R-:W1:Y:S03]  /*4a00*/  @!P2 LDC R9, c[0x0][0x500] ;  /* 0x00014000ff09ab82 */ /* 0x000e660000000800 */
[----:B0-----:R-:W-:Y:S02]  /*4a10*/  LEA R11, R10, R5, 0x18 ;  /* 0x000000050a0b7211 */ /* 0x001fe400078ec0ff */
[----:B------:R-:W-:-:S03]  /*4a20*/  SHF.L.U32 R5, R3, 0x1f, RZ ;  /* 0x0000001f03057819 */ /* 0x000fc600000006ff */
[----:B------:R-:W-:-:S04]  /*4a30*/  IMAD R10, R4, 0x8, R11 ;  /* 0x00000008040a7824 */ /* 0x000fc800078e020b */
[----:B------:R-:W0:Y:S02]  /*4a40*/  SYNCS.PHASECHK.TRANS64.TRYWAIT P1, [R10+URZ+0x28], R5 ;  /* 0x000028050a0075a7 */ /* 0x000e24000802017f */
[----:B01----:R-:W-:Y:S05]  /*4a50*/  @!P1 BRA `(.L_x_111) ;  /* 0x0000000c00e09947 */ /* 0x003fea0003800000 */
.L_x_134:
[----:B0-----:R-:W-:Y:S01]  /*4a60*/  PRMT R5, R6, 0x9910, RZ ;  /* 0x0000991006057816 */ /* 0x001fe200000000ff */
[----:B------:R0:W-:Y:S03]  /*4a70*/  @!P2 SYNCS.ARRIVE.TRANS64 RZ, [R10+URZ], R9 ;  /* 0x000000090affa9a7 */ /* 0x0001e6000800003f */
[----:B------:R-:W-:-:S13]  /*4a80*/  ISETP.NE.AND P1, PT, R5, 0x2, PT ;  /* 0x000000020500780c */ /* 0x000fda0003f25270 */
[----:B0-----:R-:W-:Y:S05]  /*4a90*/  @P1 BRA `(.L_x_112) ;  /* 0x0000000000041947 */ /* 0x001fea0003800000 */
[----:B------:R-:W-:Y:S01]  /*4aa0*/  BPT.TRAP 0x1 ;  /* 0x000000040000795c */ /* 0x000fe20000300000 */
.L_x_112:
[----:B------:R-:W-:Y:S05]  /*4ab0*/  @P0 BRA `(.L_x_113) ;  /* 0x0000000000040947 */ /* 0x000fea0003800000 */
[----:B------:R-:W-:Y:S01]  /*4ac0*/  BPT.TRAP 0x1 ;  /* 0x000000040000795c */ /* 0x000fe20000300000 */
.L_x_113:
[----:B------:R-:W-:Y:S01]  /*4ad0*/  R2UR UR11, R4 ;  /* 0x00000000040b72ca */ /* 0x000fe200000e0000 */
[----:B------:R-:W-:Y:S01]  /*4ae0*/  VIADD R13, R13, 0xffffffff ;  /* 0xffffffff0d0d7836 */ /* 0x000fe20000000000 */
[----:B------:R-:W-:Y:S01]  /*4af0*/  R2UR UR21, R11 ;  /* 0x000000000b1572ca */ /* 0x000fe200000e0000 */
[----:B------:R-:W-:Y:S01]  /*4b00*/  UIADD3 UR14, UP0, UR24, 0xf0, URZ ;  /* 0x000000f0180e7890 */ /* 0x000fe2000ff1e03f */
[----:B------:R-:W-:Y:S01]  /*4b10*/  R2UR UR22, R19 ;  /* 0x00000000131672ca */ /* 0x000fe200000e0000 */
[----:B------:R-:W-:Y:S01]  /*4b20*/  UIADD3 UR30, UP1, UR24, 0x1f0, URZ ;  /* 0x000001f0181e7890 */ /* 0x000fe2000ff3e03f */
[----:B------:R-:W-:Y:S01]  /*4b30*/  R2UR UR9, R10 ;  /* 0x000000000a0972ca */ /* 0x000fe200000e0000 */
[----:B------:R-:W-:Y:S01]  /*4b40*/  UIADD3.X UR15, URZ, UR25, URZ, UP0, !UPT ;  /* 0x000000193f0f7290 */ /* 0x000fe200087fe43f */
[----:B------:R-:W-:Y:S01]  /*4b50*/  R2UR UR10, R12 ;  /* 0x000000000c0a72ca */ /* 0x000fe200000e0000 */
[----:B------:R-:W-:Y:S01]  /*4b60*/  UPRMT UR20, URZ, 0x5410, UR18 ;  /* 0x000054103f147896 */ /* 0x000fe20008000012 */
[----:B------:R-:W-:Y:S01]  /*4b70*/  R2UR UR12, R2 ;  /* 0x00000000020c72ca */ /* 0x000fe200000e0000 */
[----:B------:R-:W-:Y:S01]  /*4b80*/  VIADD R4, R4, 0x1 ;  /* 0x0000000104047836 */ /* 0x000fe20000000000 */
[----:B------:R-:W-:Y:S01]  /*4b90*/  R2UR UR23, R22 ;  /* 0x00000000161772ca */ /* 0x000fe200000e0000 */
[----:B------:R-:W-:Y:S01]  /*4ba0*/  ULEA UR8, UR11, UR28, 0xd ;  /* 0x0000001c0b087291 */ /* 0x000fe2000f8e683f */
[----:B------:R-:W-:Y:S01]  /*4bb0*/  ISETP.GT.AND P3, PT, R13, 0x1, PT ;  /* 0x000000010d00780c */ /* 0x000fe20003f64270 */
[----:B------:R-:W-:Y:S01]  /*4bc0*/  ULEA UR11, UR11, UR13, 0xd ;  /* 0x0000000d0b0b7291 */ /* 0x000fe2000f8e683f */
[----:B------:R-:W-:Y:S01]  /*4bd0*/  ISETP.NE.AND P1, PT, R4, 0x5, PT ;  /* 0x000000050400780c */ /* 0x000fe20003f25270 */
[----:B------:R-:W-:Y:S01]  /*4be0*/  UIADD3 UR8, UR21, UR8, URZ ;  /* 0x0000000815087290 */ /* 0x000fe2000fffe03f */
[----:B------:R-:W-:Y:S01]  /*4bf0*/  VIADD R12, R12, 0x80 ;  /* 0x000000800c0c7836 */ /* 0x000fe20000000000 */
[----:B------:R-:W-:Y:S01]  /*4c00*/  UIADD3 UR21, UR21, UR11, URZ ;  /* 0x0000000b15157290 */ /* 0x000fe2000fffe03f */
[----:B------:R-:W-:Y:S01]  /*4c10*/  SEL R10, RZ, 0x1, P1 ;  /* 0x00000001ff0a7807 */ /* 0x000fe20000800000 */
[----:B------:R-:W-:Y:S01]  /*4c20*/  UPRMT UR29, URZ, 0x5410, UR19 ;  /* 0x000054103f1d7896 */ /* 0x000fe20008000013 */
[----:B------:R-:W-:Y:S01]  /*4c30*/  SEL R4, R4, RZ, P1 ;  /* 0x000000ff04047207 */ /* 0x000fe20000800000 */
[----:B------:R-:W-:Y:S01]  /*4c40*/  UIADD3.X UR31, URZ, UR25, URZ, UP1, !UPT ;  /* 0x000000193f1f7290 */ /* 0x000fe20008ffe43f */
[----:B------:R-:W-:Y:S01]  /*4c50*/  LOP3.LUT R3, R3, R10, RZ, 0x3c, !PT ;  /* 0x0000000a03037212 */ /* 0x000fe200078e3cff */
[----:B------:R-:W-:Y:S01]  /*4c60*/  UMOV UR16, 0x0 ;  /* 0x0000000000107882 */ /* 0x000fe20000000000 */
[----:B------:R-:W-:Y:S01]  /*4c70*/  UMOV UR17, 0x10000000 ;  /* 0x1000000000117882 */ /* 0x000fe20000000000 */
[----:B------:R-:W-:-:S02]  /*4c80*/  UMOV UR11, UR22 ;  /* 0x00000016000b7c82 */ /* 0x000fc40008000000 */
[----:B------:R0:W-:Y:S02]  /*4c90*/  UTMALDG.3D.MULTICAST [UR8], [UR14], UR20, desc[UR16] ;  /* 0x000010080e0073b4 */ /* 0x0001e40008011814 */
[----:B0-----:R-:W-:Y:S01]  /*4ca0*/  UMOV UR8, UR21 ;  /* 0x0000001500087c82 */ /* 0x001fe20008000000 */
[----:B------:R-:W-:Y:S02]  /*4cb0*/  UMOV UR11, UR23 ;  /* 0x00000017000b7c82 */ /* 0x000fe40008000000 */
[----:B------:R0:W-:Y:S02]  /*4cc0*/  UTMALDG.3D.MULTICAST [UR8], [UR30], UR29, desc[UR16] ;  /* 0x000010081e0073b4 */ /* 0x0001e4000801181d */
[----:B0-----:R-:W-:Y:S05]  /*4cd0*/  @P3 BRA `(.L_x_114) ;  /* 0xfffffffc00403947 */ /* 0x001fea000383ffff */
.L_x_110:
[----:B------:R-:W-:Y:S05]  /*4ce0*/  BSYNC B1 ;  /* 0x0000000000017941 */ /* 0x000fea0003800000 */
.L_x_109:
[----:B------:R-:W2:Y:S01]  /*4cf0*/  LDL.64 R10, [R1] ;  /* 0x00000000010a7983 */ /* 0x000ea20000100a00 */
[----:B------:R-:W-:Y:S01]  /*4d00*/  LOP3.LUT P4, RZ, R8, 0xff, RZ, 0xc0, !PT ;  /* 0x000000ff08ff7812 */ /* 0x000fe2000788c0ff */
[----:B------:R-:W-:Y:S01]  /*4d10*/  VIADD R4, R7, UR40 ;  /* 0x0000002807047c36 */ /* 0x000fe20008000000 */
[----:B------:R-:W-:Y:S01]  /*4d20*/  ULDC.64 UR8, c[0x0][0x650] ;  /* 0x0001940000087ab9 */ /* 0x000fe20000000a00 */
[----:B------:R-:W-:Y:S01]  /*4d30*/  IMAD.U32 R7, RZ, RZ, UR40 ;  /* 0x00000028ff077e24 */ /* 0x000fe2000f8e00ff */
[----:B------:R-:W-:Y:S01]  /*4d40*/  UISETP.GE.U32.AND UP0, UPT, UR40, 0x5, UPT ;  /* 0x000000052800788c */ /* 0x000fe2000bf06070 */
[----:B------:R-:W-:Y:S01]  /*4d50*/  BSSY B1, `(.L_x_115) ;  /* 0x000006f000017945 */ /* 0x000fe20003800000 */
[----:B------:R-:W-:Y:S01]  /*4d60*/  ISETP.GT.U32.AND P1, PT, R4, 0x4, PT ;  /* 0x000000040400780c */ /* 0x000fe20003f24070 */
[----:B------:R-:W-:Y:S01]  /*4d70*/  IMAD.MOV.U32 R19, RZ, RZ, -0x1 ;  /* 0xffffffffff137424 */ /* 0x000fe200078e00ff */
[----:B------:R-:W-:Y:S01]  /*4d80*/  PRMT R8, RZ, 0x7610, R8 ;  /* 0x00007610ff087816 */ /* 0x000fe20000000008 */
[----:B------:R-:W-:Y:S01]  /*4d90*/  IMAD.MOV.U32 R22, RZ, RZ, -0x1 ;  /* 0xffffffffff167424 */ /* 0x000fe200078e00ff */
[----:B------:R-:W-:-:S02]  /*4da0*/  ISETP.LT.U32.AND P1, PT, R7, 0x5, P1 ;  /* 0x000000050700780c */ /* 0x000fc40000f21070 */
[----:B------:R-:W-:Y:S01]  /*4db0*/  PLOP3.LUT P3, PT, PT, PT, UP0, 0x80, 0x0 ;  /* 0x000000000000781c */ /* 0x000fe20003f6f008 */
[----:B------:R-:W0:Y:S01]  /*4dc0*/  @P4 S2R R3, SR_CgaCtaId ;  /* 0x0000000000034919 */ /* 0x000e220000008800 */
[----:B------:R-:W-:-:S04]  /*4dd0*/  @P4 MOV R2, 0x400 ;  /* 0x0000040000024802 */ /* 0x000fc80000000f00 */
[----:B0-----:R-:W-:Y:S01]  /*4de0*/  @P4 LEA R5, R3, R2, 0x18 ;  /* 0x0000000203054211 */ /* 0x001fe200078ec0ff */
[----:B------:R-:W-:-:S03]  /*4df0*/  IMAD.WIDE.U32 R2, R4, -0x33333333, RZ ;  /* 0xcccccccd04027825 */ /* 0x000fc600078e00ff */
[----:B------:R0:W-:Y:S01]  /*4e00*/  @P4 SYNCS.ARRIVE.TRANS64.A1T0 RZ, [R5+URZ+0x88], RZ ;  /* 0x000088ff05ff49a7 */ /* 0x0001e2000810003f */
[----:B------:R-:W-:Y:S01]  /*4e10*/  IMAD.MOV.U32 R2, RZ, RZ, -0x1 ;  /* 0xffffffffff027424 */ /* 0x000fe200078e00ff */
[----:B0-----:R-:W-:Y:S02]  /*4e20*/  SHF.R.U32.HI R5, RZ, 0x2, R3 ;  /* 0x00000002ff057819 */ /* 0x001fe40000011603 */
[----:B------:R-:W-:-:S03]  /*4e30*/  SEL R3, RZ, 0x1, !P1 ;  /* 0x00000001ff037807 */ /* 0x000fc60004800000 */
[----:B------:R-:W-:Y:S01]  /*4e40*/  IMAD R7, R5, -0x5, R4 ;  /* 0xfffffffb05077824 */ /* 0x000fe200078e0204 */
[----:B------:R-:W-:Y:S02]  /*4e50*/  LOP3.LUT R0, R0, R3, RZ, 0x3c, !PT ;  /* 0x0000000300007212 */ /* 0x000fe400078e3cff */
[----:B------:R-:W-:Y:S02]  /*4e60*/  PRMT R3, RZ, 0x7610, R3 ;  /* 0x00007610ff037816 */ /* 0x000fe40000000003 */
[----:B------:R-:W-:Y:S02]  /*4e70*/  @P3 LOP3.LUT R0, R0, 0x1, R5, 0x78, !PT ;  /* 0x0000000100003812 */ /* 0x000fe400078e7805 */
[----:B--2---:R-:W-:-:S04]  /*4e80*/  IADD3 R18, P4, R18, R10, RZ ;  /* 0x0000000a12127210 */ /* 0x004fc80007f9e0ff */
[----:B------:R-:W-:Y:S01]  /*4e90*/  ISETP.GE.U32.AND P1, PT, R18, UR8, PT ;  /* 0x0000000812007c0c */ /* 0x000fe2000bf26070 */
[----:B------:R-:W-:-:S05]  /*4ea0*/  IMAD.X R17, R17, 0x1, R23, P4 ;  /* 0x0000000111117824 */ /* 0x000fca00020e0617 */
[----:B------:R-:W-:-:S13]  /*4eb0*/  ISETP.GE.U32.AND.EX P1, PT, R17, UR9, PT, P1 ;  /* 0x0000000911007c0c */ /* 0x000fda000bf26110 */
[----:B------:R-:W-:Y:S05]  /*4ec0*/  @P1 BRA `(.L_x_116) ;  /* 0x00000004005c1947 */ /* 0x000fea0003800000 */
[----:B------:R-:W0:Y:S01]  /*4ed0*/  S2R R11, SR_CTAID.X ;  /* 0x00000000000b7919 */ /* 0x000e220000002500 */
[----:B------:R-:W-:Y:S01]  /*4ee0*/  ULDC.64 UR8, c[0x0][0x628] ;  /* 0x00018a0000087ab9 */ /* 0x000fe20000000a00 */
[----:B------:R-:W1:Y:S01]  /*4ef0*/  LDC R12, c[0x0][0x144] ;  /* 0x00005100ff0c7b82 */ /* 0x000e620000000800 */
[----:B------:R-:W-:Y:S01]  /*4f00*/  ISETP.NE.U32.AND P1, PT, RZ, UR8, PT ;  /* 0x00000008ff007c0c */ /* 0x000fe2000bf25070 */
[----:B------:R-:W2:Y:S01]  /*4f10*/  S2R R9, SR_CTAID.Y ;  /* 0x0000000000097919 */ /* 0x000ea20000002600 */
[----:B------:R-:W-:Y:S01]  /*4f20*/  ULDC UR10, c[0x0][0x150] ;  /* 0x00005400000a7ab9 */ /* 0x000fe20000000800 */
[----:B------:R-:W-:Y:S01]  /*4f30*/  ULDC UR11, c[0x0][0x630] ;  /* 0x00018c00000b7ab9 */ /* 0x000fe20000000800 */
[----:B------:R-:W-:Y:S01]  /*4f40*/  ISETP.NE.AND.EX P1, PT, RZ, UR9, PT, P1 ;  /* 0x00000009ff007c0c */ /* 0x000fe2000bf25310 */
[----:B------:R-:W-:Y:S01]  /*4f50*/  IMAD.MOV.U32 R2, RZ, RZ, R18 ;  /* 0x000000ffff027224 */ /* 0x000fe200078e0012 */
[----:B0-----:R-:W-:-:S05]  /*4f60*/  I2FP.F32.U32 R3, R11 ;  /* 0x0000000b00037245 */ /* 0x001fca0000201000 */
[----:B------:R-:W-:Y:S01]  /*4f70*/  FMUL R14, R3, UR10 ;  /* 0x0000000a030e7c20 */ /* 0x000fe20008400000 */
[----:B------:R-:W-:-:S05]  /*4f80*/  IMAD.MOV.U32 R3, RZ, RZ, R17 ;  /* 0x000000ffff037224 */ /* 0x000fca00078e0011 */
[----:B--2---:R-:W-:Y:S05]  /*4f90*/  @!P1 BRA `(.L_x_117) ;  /* 0x0000000000289947 */ /* 0x004fea0003800000 */
[----:B------:R-:W-:Y:S02]  /*4fa0*/  ULDC UR10, c[0x0][0x634] ;  /* 0x00018d00000a7ab9 */ /* 0x000fe40000000800 */
[----:B------:R-:W-:-:S05]  /*4fb0*/  IADD3 R3, P1, R18, UR10, RZ ;  /* 0x0000000a12037c10 */ /* 0x000fca000ff3e0ff */
[----:B------:R-:W-:-:S04]  /*4fc0*/  IMAD.X R13, RZ, RZ, R17, P1 ;  /* 0x000000ffff0d7224 */ /* 0x000fc800008e0611 */
[----:B------:R-:W-:-:S04]  /*4fd0*/  IMAD.WIDE.U32 R4, R13, UR8, RZ ;  /* 0x000000080d047c25 */ /* 0x000fc8000f8e00ff */
[----:B------:R-:W-:-:S04]  /*4fe0*/  IMAD.WIDE.U32 R4, P1, R3, UR9, R4 ;  /* 0x0000000903047c25 */ /* 0x000fc8000f820004 */
[----:B------:R-:W-:-:S04]  /*4ff0*/  IMAD.WIDE.U32 R2, R3, UR8, RZ ;  /* 0x0000000803027c25 */ /* 0x000fc8000f8e00ff */
[----:B------:R-:W-:Y:S01]  /*5000*/  IMAD.MOV.U32 R2, RZ, RZ, R5 ;  /* 0x000000ffff027224 */ /* 0x000fe200078e0005 */
[----:B------:R-:W-:Y:S01]  /*5010*/  IADD3 RZ, P3, R3, R4, RZ ;  /* 0x0000000403ff7210 */ /* 0x000fe20007f7e0ff */
[----:B------:R-:W-:-:S04]  /*5020*/  IMAD.X R3, RZ, RZ, RZ, P1 ;  /* 0x000000ffff037224 */ /* 0x000fc800008e06ff */
[----:B------:R-:W-:-:S08]  /*5030*/  IMAD.WIDE.U32.X R2, R13, UR9, R2, P3 ;  /* 0x000000090d027c25 */ /* 0x000fd000098e0402 */
.L_x_117:
[--C-:B------:R-:W-:Y:S01]  /*5040*/  SHF.R.U64 R10, R2, UR11, R3.reuse ;  /* 0x0000000b020a7c19 */ /* 0x100fe20008001203 */
[----:B------:R-:W0:Y:S01]  /*5050*/  F2I.U32.TRUNC.NTZ R14, R14 ;  /* 0x0000000e000e7305 */ /* 0x000e22000020f000 */
[----:B------:R-:W-:Y:S01]  /*5060*/  SHF.R.U32.HI R2, RZ, UR11, R3 ;  /* 0x0000000bff027c19 */ /* 0x000fe20008011603 */
[----:B------:R-:W-:Y:S01]  /*5070*/  ULDC.64 UR8, c[0x0][0x620] ;  /* 0x0001880000087ab9 */ /* 0x000fe20000000a00 */
[----:B------:R-:W-:Y:S01]  /*5080*/  IADD3 R5, P1, RZ, -R10, RZ ;  /* 0x8000000aff057210 */ /* 0x000fe20007f3e0ff */
[----:B------:R-:W-:Y:S01]  /*5090*/  IMAD.MOV.U32 R3, RZ, RZ, R17 ;  /* 0x000000ffff037224 */ /* 0x000fe200078e0011 */
[----:B------:R-:W-:-:S03]  /*50a0*/  ULDC.64 UR10, c[0x0][0x640] ;  /* 0x00019000000a7ab9 */ /* 0x000fc60000000a00 */
[----:B------:R-:W-:Y:S01]  /*50b0*/  IMAD.X R2, RZ, RZ, ~R2, P1 ;  /* 0x000000ffff027224 */ /* 0x000fe200008e0e02 */
[----:B------:R-:W-:-:S03]  /*50c0*/  ISETP.NE.U32.AND P1, PT, RZ, UR10, PT ;  /* 0x0000000aff007c0c */ /* 0x000fc6000bf25070 */
[----:B------:R-:W-:Y:S01]  /*50d0*/  IMAD R4, R2, UR8, RZ ;  /* 0x0000000802047c24 */ /* 0x000fe2000f8e02ff */
[----:B------:R-:W-:Y:S01]  /*50e0*/  ISETP.NE.AND.EX P1, PT, RZ, UR11, PT, P1 ;  /* 0x0000000bff007c0c */ /* 0x000fe2000bf25310 */
[----:B------:R-:W-:-:S04]  /*50f0*/  IMAD.MOV.U32 R2, RZ, RZ, R18 ;  /* 0x000000ffff027224 */ /* 0x000fc800078e0012 */
[----:B------:R-:W-:Y:S01]  /*5100*/  IMAD.WIDE.U32 R2, R5, UR8, R2 ;  /* 0x0000000805027c25 */ /* 0x000fe2000f8e0002 */
[----:B------:R-:W-:-:S03]  /*5110*/  ULDC UR8, c[0x0][0x618] ;  /* 0x0001860000087ab9 */ /* 0x000fc60000000800 */
[----:B------:R-:W-:Y:S01]  /*5120*/  IMAD R5, R5, UR9, R4 ;  /* 0x0000000905057c24 */ /* 0x000fe2000f8e0204 */
[----:B------:R-:W-:Y:S01]  /*5130*/  ULDC UR9, c[0x0][0x154] ;  /* 0x0000550000097ab9 */ /* 0x000fe20000000800 */
[----:B0-----:R-:W-:Y:S02]  /*5140*/  IMAD.MOV R4, RZ, RZ, -R14 ;  /* 0x000000ffff047224 */ /* 0x001fe400078e0a0e */
[----:B------:R-:W0:Y:S01]  /*5150*/  LDC R14, c[0x0][0x148] ;  /* 0x00005200ff0e7b82 */ /* 0x000e220000000800 */
[----:B------:R-:W-:Y:S02]  /*5160*/  IMAD.IADD R3, R3, 0x1, R5 ;  /* 0x0000000103037824 */ /* 0x000fe400078e0205 */
[----:B-1----:R-:W-:Y:S01]  /*5170*/  IMAD R11, R12, R4, R11 ;  /* 0x000000040c0b7224 */ /* 0x002fe200078e020b */
[----:B------:R-:W-:Y:S02]  /*5180*/  I2FP.F32.U32 R4, R9 ;  /* 0x0000000900047245 */ /* 0x000fe40000201000 */
[----:B------:R-:W-:-:S02]  /*5190*/  SHF.R.U64 R12, R2, UR8, R3 ;  /* 0x00000008020c7c19 */ /* 0x000fc40008001203 */
[----:B------:R-:W-:Y:S01]  /*51a0*/  SHF.R.U32.HI R3, RZ, UR8, R3 ;  /* 0x00000008ff037c19 */ /* 0x000fe20008011603 */
[----:B------:R-:W-:Y:S01]  /*51b0*/  FMUL R4, R4, UR9 ;  /* 0x0000000904047c20 */ /* 0x000fe20008400000 */
[----:B------:R-:W-:Y:S02]  /*51c0*/  ULDC UR8, c[0x0][0x608] ;  /* 0x0001820000087ab9 */ /* 0x000fe40000000800 */
[--C-:B------:R-:W-:Y:S01]  /*51d0*/  SHF.R.U64 R15, R12, UR8, R3.reuse ;  /* 0x000000080c0f7c19 */ /* 0x100fe20008001203 */
[----:B------:R1:W2:Y:S01]  /*51e0*/  F2I.U32.TRUNC.NTZ R20, R4 ;  /* 0x0000000400147305 */ /* 0x0002a2000020f000 */
[----:B------:R-:W-:Y:S01]  /*51f0*/  SHF.R.U32.HI R2, RZ, UR8, R3 ;  /* 0x00000008ff027c19 */ /* 0x000fe20008011603 */
[----:B------:R-:W-:-:S03]  /*5200*/  ULDC UR8, c[0x0][0x658] ;  /* 0x0001960000087ab9 */ /* 0x000fc60000000800 */
[--C-:B------:R-:W-:Y:S02]  /*5210*/  SHF.R.U64 R13, R15, UR8, R2.reuse ;  /* 0x000000080f0d7c19 */ /* 0x100fe40008001202 */
[----:B------:R-:W-:-:S03]  /*5220*/  SHF.R.U32.HI R19, RZ, UR8, R2 ;  /* 0x00000008ff137c19 */ /* 0x000fc60008011602 */
[----:B------:R-:W-:Y:S02]  /*5230*/  IMAD.MOV.U32 R2, RZ, RZ, R13 ;  /* 0x000000ffff027224 */ /* 0x000fe400078e000d */
[----:B------:R-:W-:Y:S01]  /*5240*/  IMAD.MOV.U32 R3, RZ, RZ, R19 ;  /* 0x000000ffff037224 */ /* 0x000fe200078e0013 */
[----:B-1----:R-:W-:Y:S06]  /*5250*/  @!P1 BRA `(.L_x_118) ;  /* 0x0000000000289947 */ /* 0x002fec0003800000 */
        /* <DEDUP_REMOVED lines=10> */
.L_x_118:
[----:B------:R-:W1:Y:S01]  /*5300*/  LDC R4, c[0x0][0x65c] ;  /* 0x00019700ff047b82 */ /* 0x000e620000000800 */
[----:B------:R-:W-:Y:S01]  /*5310*/  ULDC UR8, c[0x0][0x648] ;  /* 0x0001920000087ab9 */ /* 0x000fe20000000800 */
[----:B------:R-:W-:Y:S01]  /*5320*/  LOP3.LUT R15, R15, UR7, RZ, 0xc0, !PT ;  /* 0x000000070f0f7c12 */ /* 0x000fe2000f8ec0ff */
[----:B--2---:R-:W-:Y:S01]  /*5330*/  IMAD.MOV R20, RZ, RZ, -R20 ;  /* 0x000000ffff147224 */ /* 0x004fe200078e0a14 */
[----:B------:R-:W-:Y:S01]  /*5340*/  SHF.R.U64 R2, R2, UR8, R3 ;  /* 0x0000000802027c19 */ /* 0x000fe20008001203 */
[----:B------:R-:W-:Y:S01]  /*5350*/  ULDC UR8, c[0x0][0x638] ;  /* 0x00018e0000087ab9 */ /* 0x000fe20000000800 */
[----:B------:R-:W-:Y:S01]  /*5360*/  LOP3.LUT R12, R12, UR4, RZ, 0xc0, !PT ;  /* 0x000000040c0c7c12 */ /* 0x000fe2000f8ec0ff */
[----:B------:R-:W-:Y:S01]  /*5370*/  ULDC UR9, c[0x0][0x610] ;  /* 0x0001840000097ab9 */ /* 0x000fe20000000800 */
[----:B------:R-:W-:Y:S01]  /*5380*/  IMAD.MOV.U32 R3, RZ, RZ, 0x1 ;  /* 0x00000001ff037424 */ /* 0x000fe200078e00ff */
[----:B-1----:R-:W-:Y:S01]  /*5390*/  ISETP.NE.AND P1, PT, R4, 0x1, PT ;  /* 0x000000010400780c */ /* 0x002fe20003f25270 */
[----:B------:R-:W-:-:S02]  /*53a0*/  IMAD.MOV R4, RZ, RZ, -R2 ;  /* 0x000000ffff047224 */ /* 0x000fc400078e0a02 */
[----:B------:R-:W-:Y:S02]  /*53b0*/  IMAD R2, R2, UR5, R15 ;  /* 0x0000000502027c24 */ /* 0x000fe4000f8e020f */
[----:B------:R-:W-:Y:S01]  /*53c0*/  IMAD R13, R4, UR8, R13 ;  /* 0x00000008040d7c24 */ /* 0x000fe2000f8e020d */
[----:B------:R-:W-:-:S07]  /*53d0*/  ULDC UR8, c[0x0][0x600] ;  /* 0x0001800000087ab9 */ /* 0x000fce0000000800 */
[----:B0-----:R-:W-:-:S04]  /*53e0*/  @P1 IMAD R11, R14, R20, R9 ;  /* 0x000000140e0b1224 */ /* 0x001fc800078e0209 */
[----:B------:R-:W-:Y:S02]  /*53f0*/  IMAD R11, R2, UR9, R11 ;  /* 0x00000009020b7c24 */ /* 0x000fe4000f8e020b */
[----:B------:R-:W-:-:S05]  /*5400*/  IMAD R2, R13, UR8, R12 ;  /* 0x000000080d027c24 */ /* 0x000fca000f8e020c */
[----:B------:R-:W-:Y:S02]  /*5410*/  SEL R22, R2, R11, !P1 ;  /* 0x0000000b02167207 */ /* 0x000fe40004800000 */
[----:B------:R-:W-:Y:S01]  /*5420*/  SEL R19, R11, R2, !P1 ;  /* 0x000000020b137207 */ /* 0x000fe20004800000 */
[----:B------:R-:W-:-:S07]  /*5430*/  IMAD.MOV.U32 R2, RZ, RZ, R10 ;  /* 0x000000ffff027224 */ /* 0x000fce00078e000a */
.L_x_116:
[----:B------:R-:W-:Y:S05]  /*5440*/  BSYNC B1 ;  /* 0x0000000000017941 */ /* 0x000fea0003800000 */
.L_x_115:
[----:B------:R-:W-:-:S13]  /*5450*/  LOP3.LUT P1, RZ, R3, 0xff, RZ, 0xc0, !PT ;  /* 0x000000ff03ff7812 */ /* 0x000fda000782c0ff */
[----:B------:R-:W-:Y:S05]  /*5460*/  @P1 BRA `(.L_x_119) ;  /* 0xfffffff400241947 */ /* 0x000fea000383ffff */
[----:B------:R-:W-:Y:S05]  /*5470*/  BSYNC B0 ;  /* 0x0000000000007941 */ /* 0x000fea0003800000 */
.L_x_107:
[----:B------:R-:W-:-:S03]  /*5480*/  UMOV UR8, 0xffffffff ;  /* 0xffffffff00087882 */ /* 0x000fc60000000000 */
[----:B------:R-:W-:Y:S05]  /*5490*/  BRA.DIV UR8, `(.L_x_120) ;  /* 0x0000000608647947 */ /* 0x000fea000b800000 */
[----:B------:R-:W-:-:S13]  /*54a0*/  ELECT P6, URZ, PT ;  /* 0x00000000003f782f */ /* 0x000fda00038c0000 */
.L_x_137:
[----:B------:R-:W-:Y:S04]  /*54b0*/  BSSY B0, `(.L_x_121) ;  /* 0x0000034000007945 */ /* 0x000fe80003800000 */
[----:B------:R-:W-:Y:S05]  /*54c0*/  @!P6 BRA `(.L_x_122) ;  /* 0x0000000000c8e947 */ /* 0x000fea0003800000 */
[----:B------:R-:W-:-:S04]  /*54d0*/  LOP3.LUT R16, R16, 0x2, RZ, 0xfc, !PT ;  /* 0x0000000210107812 */ /* 0x000fc800078efcff */
[----:B------:R-:W-:-:S13]  /*54e0*/  ISETP.NE.AND P0, PT, R16, 0x3, PT ;  /* 0x000000031000780c */ /* 0x000fda0003f05270 */
[----:B------:R-:W-:Y:S05]  /*54f0*/  @!P0 BRA `(.L_x_123) ;  /* 0x0000000000048947 */ /* 0x000fea0003800000 */
[----:B------:R-:W-:Y:S01]  /*5500*/  BPT.TRAP 0x1 ;  /* 0x000000040000795c */ /* 0x000fe20000300000 */
.L_x_123:
[----:B------:R-:W0:Y:S01]  /*5510*/  S2R R3, SR_CgaCtaId ;  /* 0x0000000000037919 */ /* 0x000e220000008800 */
[----:B------:R-:W-:Y:S02]  /*5520*/  MOV R2, 0x400 ;  /* 0x0000040000027802 */ /* 0x000fe40000000f00 */
[----:B------:R-:W-:Y:S02]  /*5530*/  SHF.L.U32 R4, R0, 0x1f, RZ ;  /* 0x0000001f00047819 */ /* 0x000fe400000006ff */
[----:B0-----:R-:W-:-:S05]  /*5540*/  LEA R2, R3, R2, 0x18 ;  /* 0x0000000203027211 */ /* 0x001fca00078ec0ff */
[----:B------:R-:W-:-:S04]  /*5550*/  VIADD R2, R2, 0x28 ;  /* 0x0000002802027836 */ /* 0x000fc80000000000 */
[C---:B------:R-:W-:Y:S02]  /*5560*/  IMAD R9, R7.reuse, 0x8, R2 ;  /* 0x0000000807097824 */ /* 0x040fe400078e0202 */
[----:B------:R-:W-:Y:S02]  /*5570*/  VIADD R7, R7, 0x1 ;  /* 0x0000000107077836 */ /* 0x000fe40000000000 */
[----:B------:R-:W0:Y:S03]  /*5580*/  SYNCS.PHASECHK.TRANS64.TRYWAIT P0, [R9+URZ], R4 ;  /* 0x00000004090075a7 */ /* 0x000e26000800017f */
[----:B------:R-:W-:-:S04]  /*5590*/  ISETP.NE.AND P1, PT, R7, 0x5, PT ;  /* 0x000000050700780c */ /* 0x000fc80003f25270 */
[----:B------:R-:W-:Y:S02]  /*55a0*/  SEL R3, RZ, 0x1, P1 ;  /* 0x00000001ff037807 */ /* 0x000fe40000800000 */
[----:B------:R-:W-:Y:S02]  /*55b0*/  SEL R7, R7, RZ, P1 ;  /* 0x000000ff07077207 */ /* 0x000fe40000800000 */
[----:B------:R-:W-:-:S03]  /*55c0*/  LOP3.LUT R6, R0, R3, RZ, 0x3c, !PT ;  /* 0x0000000300067212 */ /* 0x000fc600078e3cff */
[----:B------:R-:W-:Y:S01]  /*55d0*/  IMAD R8, R7, 0x8, R2 ;  /* 0x0000000807087824 */ /* 0x000fe200078e0202 */
[----:B------:R-:W-:Y:S01]  /*55e0*/  SHF.L.U32 R5, R6, 0x1f, RZ ;  /* 0x0000001f06057819 */ /* 0x000fe200000006ff */
[----:B0-----:R-:W-:Y:S06]  /*55f0*/  @!P0 BRA `(.L_x_124) ;  /* 0x00000004002c8947 */ /* 0x001fec0003800000 */
.L_x_138:
[----:B------:R-:W1:Y:S01]  /*5600*/  SYNCS.PHASECHK.TRANS64.TRYWAIT P0, [R8+URZ], R5 ;  /* 0x00000005080075a7 */ /* 0x000e62000800017f */
[----:B------:R-:W-:-:S05]  /*5610*/  VIADD R0, R7, 0x1 ;  /* 0x0000000107007836 */ /* 0x000fca0000000000 */
[----:B------:R-:W-:-:S04]  /*5620*/  ISETP.NE.AND P1, PT, R0, 0x5, PT ;  /* 0x000000050000780c */ /* 0x000fc80003f25270 */
[----:B------:R-:W-:Y:S02]  /*5630*/  SEL R3, RZ, 0x1, P1 ;  /* 0x00000001ff037807 */ /* 0x000fe40000800000 */
[----:B------:R-:W-:Y:S02]  /*5640*/  SEL R7, R0, RZ, P1 ;  /* 0x000000ff00077207 */ /* 0x000fe40000800000 */
[----:B------:R-:W-:-:S03]  /*5650*/  LOP3.LUT R6, R6, R3, RZ, 0x3c, !PT ;  /* 0x0000000306067212 */ /* 0x000fc600078e3cff */
[----:B0-----:R-:W-:Y:S01]  /*5660*/  IMAD R9, R7, 0x8, R2 ;  /* 0x0000000807097824 */ /* 0x001fe200078e0202 */
[----:B------:R-:W-:Y:S01]  /*5670*/  SHF.L.U32 R4, R6, 0x1f, RZ ;  /* 0x0000001f06047819 */ /* 0x000fe200000006ff */
[----:B-1----:R-:W-:Y:S06]  /*5680*/  @!P0 BRA `(.L_x_125) ;  /* 0x00000004001c8947 */ /* 0x002fec0003800000 */
.L_x_139:
[----:B------:R-:W1:Y:S01]  /*5690*/  SYNCS.PHASECHK.TRANS64.TRYWAIT P0, [R9+URZ], R4 ;  /* 0x00000004090075a7 */ /* 0x000e62000800017f */
[----:B------:R-:W-:-:S05]  /*56a0*/  VIADD R0, R7, 0x1 ;  /* 0x0000000107007836 */ /* 0x000fca0000000000 */
[----:B------:R-:W-:-:S04]  /*56b0*/  ISETP.NE.AND P1, PT, R0, 0x5, PT ;  /* 0x000000050000780c */ /* 0x000fc80003f25270 */
[----:B------:R-:W-:Y:S02]  /*56c0*/  SEL R3, RZ, 0x1, P1 ;  /* 0x00000001ff037807 */ /* 0x000fe40000800000 */
[----:B------:R-:W-:Y:S02]  /*56d0*/  SEL R7, R0, RZ, P1 ;  /* 0x000000ff00077207 */ /* 0x000fe40000800000 */
[----:B------:R-:W-:-:S03]  /*56e0*/  LOP3.LUT R11, R6, R3, RZ, 0x3c, !PT ;  /* 0x00000003060b7212 */ /* 0x000fc600078e3cff */
[----:B------:R-:W-:Y:S01]  /*56f0*/  IMAD R6, R7, 0x8, R2 ;  /* 0x0000000807067824 */ /* 0x000fe200078e0202 */
[----:B0-----:R-:W-:Y:S01]  /*5700*/  SHF.L.U32 R5, R11, 0x1f, RZ ;  /* 0x0000001f0b057819 */ /* 0x001fe200000006ff */
[----:B-1----:R-:W-:Y:S06]  /*5710*/  @!P0 BRA `(.L_x_126) ;  /* 0x00000004000c8947 */ /* 0x002fec0003800000 */
.L_x_140:
[----:B------:R-:W1:Y:S01]  /*5720*/  SYNCS.PHASECHK.TRANS64.TRYWAIT P0, [R6+URZ], R5 ;  /* 0x00000005060075a7 */ /* 0x000e62000800017f */
[----:B------:R-:W-:-:S05]  /*5730*/  VIADD R0, R7, 0x1 ;  /* 0x0000000107007836 */ /* 0x000fca0000000000 */
[----:B------:R-:W-:-:S04]  /*5740*/  ISETP.NE.AND P1, PT, R0, 0x5, PT ;  /* 0x000000050000780c */ /* 0x000fc80003f25270 */
[----:B0-----:R-:W-:Y:S02]  /*5750*/  SEL R4, RZ, 0x1, P1 ;  /* 0x00000001ff047807 */ /* 0x001fe40000800000 */
[----:B------:R-:W-:Y:S02]  /*5760*/  SEL R3, R0, RZ, P1 ;  /* 0x000000ff00037207 */ /* 0x000fe40000800000 */
[----:B------:R-:W-:Y:S01]  /*5770*/  LOP3.LUT R0, R11, R4, RZ, 0x3c, !PT ;  /* 0x000000040b007212 */ /* 0x000fe200078e3cff */
[----:B-1----:R-:W-:Y:S06]  /*5780*/  @!P0 BRA `(.L_x_127) ;  /* 0x0000000400048947 */ /* 0x002fec0003800000 */
.L_x_141:
[----:B------:R-:W-:Y:S01]  /*5790*/  IMAD R3, R3, 0x8, R2 ;  /* 0x0000000803037824 */ /* 0x000fe200078e0202 */
[----:B------:R-:W-:-:S07]  /*57a0*/  SHF.L.U32 R0, R0, 0x1f, RZ ;  /* 0x0000001f00007819 */ /* 0x000fce00000006ff */
.L_x_128:
[----:B-1----:R1:W2:Y:S02]  /*57b0*/  SYNCS.PHASECHK.TRANS64.TRYWAIT P0, [R3+URZ], R0 ;  /* 0x00000000030075a7 */ /* 0x0022a4000800017f */
[----:B--2---:R-:W-:Y:S05]  /*57c0*/  @!P0 NANOSLEEP.SYNCS 0x989680 ;  /* 0x009896800000895d */ /* 0x004fea0003900000 */
[----:B------:R-:W2:Y:S02]  /*57d0*/  @!P0 SYNCS.PHASECHK.TRANS64 P0, [R3+URZ], R0 ;  /* 0x00000000030085a7 */ /* 0x000ea4000800007f */
[----:B--2---:R-:W-:Y:S05]  /*57e0*/  @!P0 BRA `(.L_x_128) ;  /* 0xfffffffc00f08947 */ /* 0x004fea000383ffff */
.L_x_122:
[----:B------:R-:W-:Y:S05]  /*57f0*/  BSYNC B0 ;  /* 0x0000000000007941 */ /* 0x000fea0003800000 */
.L_x_121:
[----:B------:R-:W-:Y:S05]  /*5800*/  EXIT ;  /* 0x000000000000794d */ /* 0x000fea0003800000 */
.L_x_19:
[----:B-1----:R1:W2:Y:S02]  /*5810*/  SYNCS.PHASECHK.TRANS64.TRYWAIT P0, [R65+URZ], R0 ;  /* 0x00000000410075a7 */ /* 0x0022a4000800017f */
[----:B--2---:R-:W-:Y:S05]  /*5820*/  @!P0 NANOSLEEP.SYNCS 0x989680 ;  /* 0x009896800000895d */ /* 0x004fea0003900000 */
[----:B------:R-:W2:Y:S02]  /*5830*/  @!P0 SYNCS.PHASECHK.TRANS64 P0, [R65+URZ], R0 ;  /* 0x00000000410085a7 */ /* 0x000ea4000800007f */
[----:B--2---:R-:W-:Y:S05]  /*5840*/  @!P0 BRA `(.L_x_19) ;  /* 0xfffffffc00f08947 */ /* 0x004fea000383ffff */
[----:B------:R-:W-:Y:S05]  /*5850*/  BRA `(.L_x_129) ;  /* 0xffffffbc00c47947 */ /* 0x000fea000383ffff */
.L_x_24:
[----:B--2---:R2:W3:Y:S02]  /*5860*/  SYNCS.PHASECHK.TRANS64.TRYWAIT P1, [R3+URZ], R0 ;  /* 0x00000000030075a7 */ /* 0x0044e4000802017f */
[----:B---3--:R-:W-:Y:S05]  /*5870*/  @!P1 NANOSLEEP.SYNCS 0x989680 ;  /* 0x009896800000995d */ /* 0x008fea0003900000 */
[----:B------:R-:W3:Y:S02]  /*5880*/  @!P1 SYNCS.PHASECHK.TRANS64 P1, [R3+URZ], R0 ;  /* 0x00000000030095a7 */ /* 0x000ee4000802007f */
[----:B---3--:R-:W-:Y:S05]  /*5890*/  @!P1 BRA `(.L_x_24) ;  /* 0xfffffffc00f09947 */ /* 0x008fea000383ffff */
[----:B------:R-:W-:Y:S05]  /*58a0*/  BRA `(.L_x_23) ;  /* 0xffffffc0002c7947 */ /* 0x000fea000383ffff */
.L_x_29:
[----:B--2---:R-:W-:-:S04]  /*58b0*/  IMAD.U32 R5, RZ, RZ, UR4 ;  /* 0x00000004ff057e24 */ /* 0x004fc8000f8e00ff */
[----:B------:R2:W3:Y:S03]  /*58c0*/  SYNCS.PHASECHK.TRANS64.TRYWAIT P1, [R5+URZ], R4 ;  /* 0x00000004050075a7 */ /* 0x0004e6000802017f */
[----:B---3--:R-:W-:Y:S05]  /*58d0*/  @!P1 NANOSLEEP.SYNCS 0x989680 ;  /* 0x009896800000995d */ /* 0x008fea0003900000 */
[----:B------:R-:W3:Y:S02]  /*58e0*/  @!P1 SYNCS.PHASECHK.TRANS64 P1, [R5+URZ], R4 ;  /* 0x00000004050095a7 */ /* 0x000ee4000802007f */
[----:B---3--:R-:W-:Y:S05]  /*58f0*/  @!P1 BRA `(.L_x_29) ;  /* 0xfffffffc00ec9947 */ /* 0x008fea000383ffff */
[----:B------:R-:W-:Y:S05]  /*5900*/  BRA `(.L_x_28) ;  /* 0xffffffc000e47947 */ /* 0x000fea000383ffff */
.L_x_35:
[----:B-1----:R1:W2:Y:S02]  /*5910*/  SYNCS.PHASECHK.TRANS64.TRYWAIT P0, [R65+URZ+0x10], R0 ;  /* 0x00001000410075a7 */ /* 0x0022a4000800017f */
[----:B--2---:R-:W-:Y:S05]  /*5920*/  @!P0 NANOSLEEP.SYNCS 0x989680 ;  /* 0x009896800000895d */ /* 0x004fea0003900000 */
[----:B------:R-:W2:Y:S02]  /*5930*/  @!P0 SYNCS.PHASECHK.TRANS64 P0, [R65+URZ+0x10], R0 ;  /* 0x00001000410085a7 */ /* 0x000ea4000800007f */
[----:B--2---:R-:W-:Y:S05]  /*5940*/  @!P0 BRA `(.L_x_35) ;  /* 0xfffffffc00f08947 */ /* 0x004fea000383ffff */
[----:B------:R-:W-:Y:S05]  /*5950*/  BRA `(.L_x_130) ;  /* 0xffffffc800307947 */ /* 0x000fea000383ffff */
.L_x_108:
[----:B------:R-:W-:Y:S01]  /*5960*/  BSSY B1, `(.L_x_131) ;  /* 0x0000006000017945 */ /* 0x000fe20003800000 */
[----:B------:R-:W-:-:S07]  /*5970*/  IMAD.MOV.U32 R15, RZ, RZ, -0x1 ;  /* 0xffffffffff0f7424 */ /* 0x000fce00078e00ff */
[----:B-----5:R-:W-:Y:S05]  /*5980*/  WARPSYNC.COLLECTIVE R15, `(.L_x_132) ;  /* 0x000000000f0c7348 */ /* 0x020fea0003c00000 */
[----:B------:R-:W-:Y:S02]  /*5990*/  ELECT P6, UR62, PT ;  /* 0x00000000003e782f */ /* 0x000fe400038c0000 */
[----:B------:R-:W-:Y:S01]  /*59a0*/  MOV R14, UR62 ;  /* 0x0000003e000e7c02 */ /* 0x000fe20008000f00 */
[----:B-----5:R-:W-:Y:S10]  /*59b0*/  ENDCOLLECTIVE ;  /* 0x000000000000791b */ /* 0x020ff40003800000 */
.L_x_132:
[----:B------:R-:W-:Y:S05]  /*59c0*/  BSYNC B1 ;  /* 0x0000000000017941 */ /* 0x000fea0003800000 */
.L_x_131:
[----:B------:R-:W-:Y:S05]  /*59d0*/  BRA `(.L_x_133) ;  /* 0xffffffec00d47947 */ /* 0x000fea000383ffff */
.L_x_111:
[----:B0-----:R0:W1:Y:S02]  /*59e0*/  SYNCS.PHASECHK.TRANS64.TRYWAIT P1, [R10+URZ+0x28], R5 ;  /* 0x000028050a0075a7 */ /* 0x001064000802017f */
[----:B-1----:R-:W-:Y:S05]  /*59f0*/  @!P1 NANOSLEEP.SYNCS 0x989680 ;  /* 0x009896800000995d */ /* 0x002fea0003900000 */
[----:B------:R-:W1:Y:S02]  /*5a00*/  @!P1 SYNCS.PHASECHK.TRANS64 P1, [R10+URZ+0x28], R5 ;  /* 0x000028050a0095a7 */ /* 0x000e64000802007f */
[----:B-1----:R-:W-:Y:S05]  /*5a10*/  @!P1 BRA `(.L_x_111) ;  /* 0xfffffffc00f09947 */ /* 0x002fea000383ffff */
[----:B------:R-:W-:Y:S05]  /*5a20*/  BRA `(.L_x_134) ;  /* 0xfffffff0000c7947 */ /* 0x000fea000383ffff */
.L_x_120:
[----:B------:R-:W-:Y:S01]  /*5a30*/  BSSY B0, `(.L_x_135) ;  /* 0x0000006000007945 */ /* 0x000fe20003800000 */
[----:B------:R-:W-:-:S07]  /*5a40*/  IMAD.MOV.U32 R15, RZ, RZ, -0x1 ;  /* 0xffffffffff0f7424 */ /* 0x000fce00078e00ff */
[----:B-----5:R-:W-:Y:S05]  /*5a50*/  WARPSYNC.COLLECTIVE R15, `(.L_x_136) ;  /* 0x000000000f0c7348 */ /* 0x020fea0003c00000 */
[----:B------:R-:W-:Y:S02]  /*5a60*/  ELECT P6, UR62, PT ;  /* 0x00000000003e782f */ /* 0x000fe400038c0000 */
[----:B------:R-:W-:Y:S01]  /*5a70*/  MOV R14, UR62 ;  /* 0x0000003e000e7c02 */ /* 0x000fe20008000f00 */
[----:B-----5:R-:W-:Y:S10]  /*5a80*/  ENDCOLLECTIVE ;  /* 0x000000000000791b */ /* 0x020ff40003800000 */
.L_x_136:
[----:B------:R-:W-:Y:S05]  /*5a90*/  BSYNC B0 ;  /* 0x0000000000007941 */ /* 0x000fea0003800000 */
.L_x_135:
[----:B------:R-:W-:Y:S05]  /*5aa0*/  BRA `(.L_x_137) ;  /* 0xfffffff800807947 */ /* 0x000fea000383ffff */
.L_x_124:
[----:B0-----:R0:W1:Y:S02]  /*5ab0*/  SYNCS.PHASECHK.TRANS64.TRYWAIT P0, [R9+URZ], R4 ;  /* 0x00000004090075a7 */ /* 0x001064000800017f */
[----:B-1----:R-:W-:Y:S05]  /*5ac0*/  @!P0 NANOSLEEP.SYNCS 0x989680 ;  /* 0x009896800000895d */ /* 0x002fea0003900000 */
[----:B------:R-:W1:Y:S02]  /*5ad0*/  @!P0 SYNCS.PHASECHK.TRANS64 P0, [R9+URZ], R4 ;  /* 0x00000004090085a7 */ /* 0x000e64000800007f */
[----:B-1----:R-:W-:Y:S05]  /*5ae0*/  @!P0 BRA `(.L_x_124) ;  /* 0xfffffffc00f08947 */ /* 0x002fea000383ffff */
[----:B------:R-:W-:Y:S05]  /*5af0*/  BRA `(.L_x_138) ;  /* 0xfffffff800c07947 */ /* 0x000fea000383ffff */
.L_x_125:
[----:B0-----:R0:W1:Y:S02]  /*5b00*/  SYNCS.PHASECHK.TRANS64.TRYWAIT P0, [R8+URZ], R5 ;  /* 0x00000005080075a7 */ /* 0x001064000800017f */
[----:B-1----:R-:W-:Y:S05]  /*5b10*/  @!P0 NANOSLEEP.SYNCS 0x989680 ;  /* 0x009896800000895d */ /* 0x002fea0003900000 */
[----:B------:R-:W1:Y:S02]  /*5b20*/  @!P0 SYNCS.PHASECHK.TRANS64 P0, [R8+URZ], R5 ;  /* 0x00000005080085a7 */ /* 0x000e64000800007f */
[----:B-1----:R-:W-:Y:S05]  /*5b30*/  @!P0 BRA `(.L_x_125) ;  /* 0xfffffffc00f08947 */ /* 0x002fea000383ffff */
[----:B------:R-:W-:Y:S05]  /*5b40*/  BRA `(.L_x_139) ;  /* 0xfffffff800d07947 */ /* 0x000fea000383ffff */
.L_x_126:
[----:B0-----:R0:W1:Y:S02]  /*5b50*/  SYNCS.PHASECHK.TRANS64.TRYWAIT P0, [R9+URZ], R4 ;  /* 0x00000004090075a7 */ /* 0x001064000800017f */
[----:B-1----:R-:W-:Y:S05]  /*5b60*/  @!P0 NANOSLEEP.SYNCS 0x989680 ;  /* 0x009896800000895d */ /* 0x002fea0003900000 */
[----:B------:R-:W1:Y:S02]  /*5b70*/  @!P0 SYNCS.PHASECHK.TRANS64 P0, [R9+URZ], R4 ;  /* 0x00000004090085a7 */ /* 0x000e64000800007f */
[----:B-1----:R-:W-:Y:S05]  /*5b80*/  @!P0 BRA `(.L_x_126) ;  /* 0xfffffffc00f08947 */ /* 0x002fea000383ffff */
[----:B------:R-:W-:Y:S05]  /*5b90*/  BRA `(.L_x_140) ;  /* 0xfffffff800e07947 */ /* 0x000fea000383ffff */
.L_x_127:
[----:B0-----:R0:W1:Y:S02]  /*5ba0*/  SYNCS.PHASECHK.TRANS64.TRYWAIT P0, [R6+URZ], R5 ;  /* 0x00000005060075a7 */ /* 0x001064000800017f */
[----:B-1----:R-:W-:Y:S05]  /*5bb0*/  @!P0 NANOSLEEP.SYNCS 0x989680 ;  /* 0x009896800000895d */ /* 0x002fea0003900000 */
[----:B------:R-:W1:Y:S02]  /*5bc0*/  @!P0 SYNCS.PHASECHK.TRANS64 P0, [R6+URZ], R5 ;  /* 0x00000005060085a7 */ /* 0x000e64000800007f */
[----:B-1----:R-:W-:Y:S05]  /*5bd0*/  @!P0 BRA `(.L_x_127) ;  /* 0xfffffffc00f08947 */ /* 0x002fea000383ffff */
[----:B------:R-:W-:Y:S05]  /*5be0*/  BRA `(.L_x_141) ;  /* 0xfffffff800e87947 */ /* 0x000fea000383ffff */
.L_x_142:
[----:B------:R-:W-:-:S00]  /*5bf0*/  BRA `(.L_x_142) ;  /* 0xfffffffc00fc7947 */ /* 0x000fc0000383ffff */
[----:B------:R-:W-:-:S00]  /*5c00*/  NOP ;  /* 0x0000000000007918 */ /* 0x000fc00000000000 */
[----:B------:R-:W-:-:S00]  /*5c10*/  NOP ;  /* 0x0000000000007918 */ /* 0x000fc00000000000 */
[----:B------:R-:W-:-:S00]  /*5c20*/  NOP ;  /* 0x0000000000007918 */ /* 0x000fc00000000000 */
[----:B------:R-:W-:-:S00]  /*5c30*/  NOP ;  /* 0x0000000000007918 */ /* 0x000fc00000000000 */
[----:B------:R-:W-:-:S00]  /*5c40*/  NOP ;  /* 0x0000000000007918 */ /* 0x000fc00000000000 */
[----:B------:R-:W-:-:S00]  /*5c50*/  NOP ;  /* 0x0000000000007918 */ /* 0x000fc00000000000 */
[----:B------:R-:W-:-:S00]  /*5c60*/  NOP ;  /* 0x0000000000007918 */ /* 0x000fc00000000000 */
[----:B------:R-:W-:-:S00]  /*5c70*/  NOP ;  /* 0x0000000000007918 */ /* 0x000fc00000000000 */
.L_x_143:


//--------------------- .nv.global.init           --------------------------
	.section	.nv.global.init,"aw",@progbits
.nv.global.init:
	.type		$str$22,@object
	.size		$str$22,($str$23 - $str$22)
$str$22:
        /*0000*/ 	.byte	0x6b, 0x5f, 0x74, 0x69, 0x6c, 0x65, 0x5f, 0x63, 0x6f, 0x75, 0x6e, 0x74, 0x20, 0x3e, 0x3d, 0x20
        /*0010*/ 	.byte	0x31, 0x00
	.type		$str$23,@object
	.size		$str$23,(__unnamed_1 - $str$23)
$str$23:
        /*0012*/ 	.byte	0x2f, 0x74, 0x6d, 0x70, 0x2f, 0x63, 0x75, 0x74, 0x6c, 0x61, 0x73, 0x73, 0x5f, 0x73, 0x77, 0x65
        /*0022*/ 	.byte	0x65, 0x70, 0x5f, 0x73, 0x72, 0x63, 0x2f, 0x69, 0x6e, 0x63, 0x6c, 0x75, 0x64, 0x65, 0x2f, 0x63
        /*0032*/ 	.byte	0x75, 0x74, 0x6c, 0x61, 0x73, 0x73, 0x2f, 0x67, 0x65, 0x6d, 0x6d, 0x2f, 0x63, 0x6f, 0x6c, 0x6c
        /*0042*/ 	.byte	0x65, 0x63, 0x74, 0x69, 0x76, 0x65, 0x2f, 0x73, 0x6d, 0x39, 0x30, 0x5f, 0x6d, 0x6d, 0x61, 0x5f
        /*0052*/ 	.byte	0x74, 0x6d, 0x61, 0x5f, 0x67, 0x6d, 0x6d, 0x61, 0x5f, 0x73, 0x73, 0x5f, 0x77, 0x61, 0x72, 0x70
        /*0062*/ 	.byte	0x73, 0x70, 0x65, 0x63, 0x69, 0x61, 0x6c, 0x69, 0x7a, 0x65, 0x64, 0x2e, 0x68, 0x70, 0x70, 0x00
	.type		__unnamed_1,@object
	.size		__unnamed_1,(.L_0 - __unnamed_1)
__unnamed_1:
        /*0072*/ 	.byte	0x76, 0x6f, 0x69, 0x64, 0x20, 0x63, 0x75, 0x74, 0x6c, 0x61, 0x73, 0x73, 0x3a, 0x3a, 0x67, 0x65
        /* <DEDUP_REMOVED lines=173> */
        /*0b52*/ 	.byte	0x00
.L_0:


//--------------------- .nv.shared._ZN7cutlass13device_kernelINS_4gemm6kernel13GemmUniversalIN4cute5tupleIJiiiiEEENS1_10collective13CollectiveMmaINS1_34MainloopSm90TmaGmmaWarpSpecializedILi5ENS5_IJNS4_1CILi2EEESB_NSA_ILi1EEEEEENS1_32KernelTmaWarpSpecializedPingpongEEENS5_IJNSA_ILi64EEESG_NSA_ILi128EEEEEEaNS5_IJlSC_lEEEaSJ_NS4_8TiledMMAINS4_8MMA_AtomIJNS4_4SM904GMMA26MMA_64x64x32_S32S8S8_SS_TNEEEENS4_6LayoutINS5_IJSC_SC_SC_EEENS5_IJNSA_ILi0EEESS_SS_EEEEENS5_IJNS4_10UnderscoreESV_SV_EEEEENS4_23SM90_TMA_LOAD_MULTICASTENS4_14ComposedLayoutINS4_7SwizzleILi3ELi4ELi3EEENS4_18smem_ptr_flag_bitsILi8EEENSQ_INS5_IJNSA_ILi8EEESH_EEENS5_IJSH_SC_EEEEEEEvNS4_8identityESY_S18_vS19_EENS_8epilogue10collective6detail29Sm90TmaWarpSpecializedAdapterINS1C_15DefaultEpilogueIaSJ_SJ_NS1B_6thread17LinearCombinationIaLi1EiiLNS1G_9ScaleType4KindE0ELNS_15FloatRoundStyleE2EaEENS1_15EpilogueDefaultEEEEEvvEEEEvNT_6ParamsE --------------------------
	.section	.nv.shared._ZN7cutlass13device_kernelINS_4gemm6kernel13GemmUniversalIN4cute5tupleIJiiiiEEENS1_10collective13CollectiveMmaINS1_34MainloopSm90TmaGmmaWarpSpecializedILi5ENS5_IJNS4_1CILi2EEESB_NSA_ILi1EEEEEENS1_32KernelTmaWarpSpecializedPingpongEEENS5_IJNSA_ILi64EEESG_NSA_ILi128EEEEEEaNS5_IJlSC_lEEEaSJ_NS4_8TiledMMAINS4_8MMA_AtomIJNS4_4SM904GMMA26MMA_64x64x32_S32S8S8_SS_TNEEEENS4_6LayoutINS5_IJSC_SC_SC_EEENS5_IJNSA_ILi0EEESS_SS_EEEEENS5_IJNS4_10UnderscoreESV_SV_EEEEENS4_23SM90_TMA_LOAD_MULTICASTENS4_14ComposedLayoutINS4_7SwizzleILi3ELi4ELi3EEENS4_18smem_ptr_flag_bitsILi8EEENSQ_INS5_IJNSA_ILi8EEESH_EEENS5_IJSH_SC_EEEEEEEvNS4_8identityESY_S18_vS19_EENS_8epilogue10collective6detail29Sm90TmaWarpSpecializedAdapterINS1C_15DefaultEpilogueIaSJ_SJ_NS1B_6thread17LinearCombinationIaLi1EiiLNS1G_9ScaleType4KindE0ELNS_15FloatRoundStyleE2EaEENS1_15EpilogueDefaultEEEEEvvEEEEvNT_6ParamsE,"aw",@nobits
	.sectionflags	@""
	.align	16
	.zero		1024


//--------------------- .nv.shared.reserved.0     --------------------------
	.section	.nv.shared.reserved.0,"aw",@nobits
	.weak		__nv_reservedSMEM_offset_0_alias
	.size		__nv_reservedSMEM_offset_0_alias, 0, 0
	.other		__nv_reservedSMEM_offset_0_alias,@"STO_CUDA_RESERVED_SHARED STV_DEFAULT"
__nv_reservedSMEM_offset_0_alias:
	.zero		0


//--------------------- .nv.global                --------------------------
	.section	.nv.global,"aw",@nobits
.nv.global:
	.type		_ZN39_INTERNAL_8185dfea_4_k_cu_df533681_55914cute1_E,@object
	.size		_ZN39_INTERNAL_8185dfea_4_k_cu_df533681_55914cute1_E,(_ZN39_INTERNAL_8185dfea_4_k_cu_df533681_55914cuda3std3__45__cpo6cbeginE - _ZN39_INTERNAL_8185dfea_4_k_cu_df533681_55914cute1_E)
_ZN39_INTERNAL_8185dfea_4_k_cu_df533681_55914cute1_E:
	.zero		1
	.type		_ZN39_INTERNAL_8185dfea_4_k_cu_df533681_55914cuda3std3__45__cpo6cbeginE,@object
	.size		_ZN39_INTERNAL_8185dfea_4_k_cu_df533681_55914cuda3std3__45__cpo6cbeginE,(_ZN39_INTERNAL_8185dfea_4_k_cu_df533681_55914cuda3std3__48in_placeE - _ZN39_INTERNAL_8185dfea_4_k_cu_df533681_55914cuda3std3__45__cpo6cbeginE)
_ZN39_INTERNAL_8185dfea_4_k_cu_df533681_55914cuda3std3__45__cpo6cbeginE:
	.zero		1
	.type		_ZN39_INTERNAL_8185dfea_4_k_cu_df533681_55914cuda3std3__48in_placeE,@object
	.size		_ZN39_INTERNAL_8185dfea_4_k_cu_df533681_55914cuda3std3__48in_placeE,(_ZN39_INTERNAL_8185dfea_4_k_cu_df533681_55914cuda3std6ranges3__45__cpo9iter_moveE - _ZN39_INTERNAL_8185dfea_4_k_cu_df533681_55914cuda3std3__48in_placeE)
_ZN39_INTERNAL_8185dfea_4_k_cu_df533681_55914cuda3std3__48in_placeE:
	.zero		1
	.type		_ZN39_INTERNAL_8185dfea_4_k_cu_df533681_55914cuda3std6ranges3__45__cpo9iter_moveE,@object
	.size		_ZN39_INTERNAL_8185dfea_4_k_cu_df533681_55914cuda3std6ranges3__45__cpo9iter_moveE,(_ZN39_INTERNAL_8185dfea_4_k_cu_df533681_55914cuda3std3__45__cpo5beginE - _ZN39_INTERNAL_8185dfea_4_k_cu_df533681_55914cuda3std6ranges3__45__cpo9iter_moveE)
_ZN39_INTERNAL_8185dfea_4_k_cu_df533681_55914cuda3std6ranges3__45__cpo9iter_moveE:
	.zero		1
	.type		_ZN39_INTERNAL_8185dfea_4_k_cu_df533681_55914cuda3std3__45__cpo5beginE,@object
	.size		_ZN39_INTERNAL_8185dfea_4_k_cu_df533681_55914cuda3std3__45__cpo5beginE,(_ZN39_INTERNAL_8185dfea_4_k_cu_df533681_55914cuda3std3__441_GLOBAL__N__8185dfea_4_k_cu_df533681_55916ignoreE - _ZN39_INTERNAL_8185dfea_4_k_cu_df533681_55914cuda3std3__45__cpo5beginE)
_ZN39_INTERNAL_8185dfea_4_k_cu_df533681_55914cuda3std3__45__cpo5beginE:
	.zero		1
	.type		_ZN39_INTERNAL_8185dfea_4_k_cu_df533681_55914cuda3std3__441_GLOBAL__N__8185dfea_4_k_cu_df533681_55916ignoreE,@object
	.size		_ZN39_INTERNAL_8185dfea_4_k_cu_df533681_55914cuda3std3__441_GLOBAL__N__8185dfea_4_k_cu_df533681_55916ignoreE,(_ZN39_INTERNAL_8185dfea_4_k_cu_df533681_55914cute7productE - _ZN39_INTERNAL_8185dfea_4_k_cu_df533681_55914cuda3std3__441_GLOBAL__N__8185dfea_4_k_cu_df533681_55916ignoreE)
_ZN39_INTERNAL_8185dfea_4_k_cu_df533681_55914cuda3std3__441_GLOBAL__N__8185dfea_4_k_cu_df533681_55916ignoreE:
	.zero		1
	.type		_ZN39_INTERNAL_8185dfea_4_k_cu_df533681_55914cute7productE,@object
	.size		_ZN39_INTERNAL_8185dfea_4_k_cu_df533681_55914cute7productE,(_ZN39_INTERNAL_8185dfea_4_k_cu_df533681_55914cuda3std3__45__cpo3endE - _ZN39_INTERNAL_8185dfea_4_k_cu_df533681_55914cute7productE)
_ZN39_INTERNAL_8185dfea_4_k_cu_df533681_55914cute7productE:
	.zero		1
	.type		_ZN39_INTERNAL_8185dfea_4_k_cu_df533681_55914cuda3std3__45__cpo3endE,@object
	.size		_ZN39_INTERNAL_8185dfea_4_k_cu_df533681_55914cuda3std3__45__cpo3endE,(_ZN39_INTERNAL_8185dfea_4_k_cu_df533681_55914cuda3std3__419piecewise_constructE - _ZN39_INTERNAL_8185dfea_4_k_cu_df533681_55914cuda3std3__45__cpo3endE)
_ZN39_INTERNAL_8185dfea_4_k_cu_df533681_55914cuda3std3__45__cpo3endE:
	.zero		1
	.type		_ZN39_INTERNAL_8185dfea_4_k_cu_df533681_55914cuda3std3__419piecewise_constructE,@object
	.size		_ZN39_INTERNAL_8185dfea_4_k_cu_df533681_55914cuda3std3__419piecewise_constructE,(_ZN39_INTERNAL_8185dfea_4_k_cu_df533681_55914cuda3std3__45__cpo4cendE - _ZN39_INTERNAL_8185dfea_4_k_cu_df533681_55914cuda3std3__419piecewise_constructE)
_ZN39_INTERNAL_8185dfea_4_k_cu_df533681_55914cuda3std3__419piecewise_constructE:
	.zero		1
	.type		_ZN39_INTERNAL_8185dfea_4_k_cu_df533681_55914cuda3std3__45__cpo4cendE,@object
	.size		_ZN39_INTERNAL_8185dfea_4_k_cu_df533681_55914cuda3std3__45__cpo4cendE,(_ZN39_INTERNAL_8185dfea_4_k_cu_df533681_55914cuda3std6ranges3__45__cpo4swapE - _ZN39_INTERNAL_8185dfea_4_k_cu_df533681_55914cuda3std3__45__cpo4cendE)
_ZN39_INTERNAL_8185dfea_4_k_cu_df533681_55914cuda3std3__45__cpo4cendE:
	.zero		1
	.type		_ZN39_INTERNAL_8185dfea_4_k_cu_df533681_55914cuda3std6ranges3__45__cpo4swapE,@object
	.size		_ZN39_INTERNAL_8185dfea_4_k_cu_df533681_55914cuda3std6ranges3__45__cpo4swapE,(.L_8 - _ZN39_INTERNAL_8185dfea_4_k_cu_df533681_55914cuda3std6ranges3__45__cpo4swapE)
_ZN39_INTERNAL_8185dfea_4_k_cu_df533681_55914cuda3std6ranges3__45__cpo4swapE:
	.zero		1
.L_8:


//--------------------- .nv.constant0._ZN7cutlass13device_kernelINS_4gemm6kernel13GemmUniversalIN4cute5tupleIJiiiiEEENS1_10collective13CollectiveMmaINS1_34MainloopSm90TmaGmmaWarpSpecializedILi5ENS5_IJNS4_1CILi2EEESB_NSA_ILi1EEEEEENS1_32KernelTmaWarpSpecializedPingpongEEENS5_IJNSA_ILi64EEESG_NSA_ILi128EEEEEEaNS5_IJlSC_lEEEaSJ_NS4_8TiledMMAINS4_8MMA_AtomIJNS4_4SM904GMMA26MMA_64x64x32_S32S8S8_SS_TNEEEENS4_6LayoutINS5_IJSC_SC_SC_EEENS5_IJNSA_ILi0EEESS_SS_EEEEENS5_IJNS4_10UnderscoreESV_SV_EEEEENS4_23SM90_TMA_LOAD_MULTICASTENS4_14ComposedLayoutINS4_7SwizzleILi3ELi4ELi3EEENS4_18smem_ptr_flag_bitsILi8EEENSQ_INS5_IJNSA_ILi8EEESH_EEENS5_IJSH_SC_EEEEEEEvNS4_8identityESY_S18_vS19_EENS_8epilogue10collective6detail29Sm90TmaWarpSpecializedAdapterINS1C_15DefaultEpilogueIaSJ_SJ_NS1B_6thread17LinearCombinationIaLi1EiiLNS1G_9ScaleType4KindE0ELNS_15FloatRoundStyleE2EaEENS1_15EpilogueDefaultEEEEEvvEEEEvNT_6ParamsE --------------------------
	.section	.nv.constant0._ZN7cutlass13device_kernelINS_4gemm6kernel13GemmUniversalIN4cute5tupleIJiiiiEEENS1_10collective13CollectiveMmaINS1_34MainloopSm90TmaGmmaWarpSpecializedILi5ENS5_IJNS4_1CILi2EEESB_NSA_ILi1EEEEEENS1_32KernelTmaWarpSpecializedPingpongEEENS5_IJNSA_ILi64EEESG_NSA_ILi128EEEEEEaNS5_IJlSC_lEEEaSJ_NS4_8TiledMMAINS4_8MMA_AtomIJNS4_4SM904GMMA26MMA_64x64x32_S32S8S8_SS_TNEEEENS4_6LayoutINS5_IJSC_SC_SC_EEENS5_IJNSA_ILi0EEESS_SS_EEEEENS5_IJNS4_10UnderscoreESV_SV_EEEEENS4_23SM90_TMA_LOAD_MULTICASTENS4_14ComposedLayoutINS4_7SwizzleILi3ELi4ELi3EEENS4_18smem_ptr_flag_bitsILi8EEENSQ_INS5_IJNSA_ILi8EEESH_EEENS5_IJSH_SC_EEEEEEEvNS4_8identityESY_S18_vS19_EENS_8epilogue10collective6detail29Sm90TmaWarpSpecializedAdapterINS1C_15DefaultEpilogueIaSJ_SJ_NS1B_6thread17LinearCombinationIaLi1EiiLNS1G_9ScaleType4KindE0ELNS_15FloatRoundStyleE2EaEENS1_15EpilogueDefaultEEEEEvvEEEEvNT_6ParamsE,"a",@progbits
	.sectionflags	@""
	.align	4
.nv.constant0._ZN7cutlass13device_kernelINS_4gemm6kernel13GemmUniversalIN4cute5tupleIJiiiiEEENS1_10collective13CollectiveMmaINS1_34MainloopSm90TmaGmmaWarpSpecializedILi5ENS5_IJNS4_1CILi2EEESB_NSA_ILi1EEEEEENS1_32KernelTmaWarpSpecializedPingpongEEENS5_IJNSA_ILi64EEESG_NSA_ILi128EEEEEEaNS5_IJlSC_lEEEaSJ_NS4_8TiledMMAINS4_8MMA_AtomIJNS4_4SM904GMMA26MMA_64x64x32_S32S8S8_SS_TNEEEENS4_6LayoutINS5_IJSC_SC_SC_EEENS5_IJNSA_ILi0EEESS_SS_EEEEENS5_IJNS4_10UnderscoreESV_SV_EEEEENS4_23SM90_TMA_LOAD_MULTICASTENS4_14ComposedLayoutINS4_7SwizzleILi3ELi4ELi3EEENS4_18smem_ptr_flag_bitsILi8EEENSQ_INS5_IJNSA_ILi8EEESH_EEENS5_IJSH_SC_EEEEEEEvNS4_8identityESY_S18_vS19_EENS_8epilogue10collective6detail29Sm90TmaWarpSpecializedAdapterINS1C_15DefaultEpilogueIaSJ_SJ_NS1B_6thread17LinearCombinationIaLi1EiiLNS1G_9ScaleType4KindE0ELNS_15FloatRoundStyleE2EaEENS1_15EpilogueDefaultEEEEEvvEEEEvNT_6ParamsE:
	.zero		1664


//--------------------- SYMBOLS --------------------------

	.type		.nv.reservedSmem.offset0,@object
	.size		.nv.reservedSmem.offset0,0x4
	.type		__assertfail,@function
